//
// Generated by NVIDIA NVVM Compiler
//
// Compiler Build ID: CL-36424714
// Cuda compilation tools, release 13.0, V13.0.88
// Based on NVVM 20.0.0
//

.version 9.0
.target sm_100
.address_size 64

	// .globl	_Z13dgemm_cuda_01PdS_S_i

.visible .entry _Z13dgemm_cuda_01PdS_S_i(
	.param .u64 .ptr .align 1 _Z13dgemm_cuda_01PdS_S_i_param_0,
	.param .u64 .ptr .align 1 _Z13dgemm_cuda_01PdS_S_i_param_1,
	.param .u64 .ptr .align 1 _Z13dgemm_cuda_01PdS_S_i_param_2,
	.param .u32 _Z13dgemm_cuda_01PdS_S_i_param_3
)
{
	.reg .pred 	%p<12>;
	.reg .b32 	%r<80>;
	.reg .b64 	%rd<57>;
	.reg .b64 	%fd<55>;

	ld.param.u64 	%rd6, [_Z13dgemm_cuda_01PdS_S_i_param_0];
	ld.param.u64 	%rd7, [_Z13dgemm_cuda_01PdS_S_i_param_1];
	ld.param.u64 	%rd5, [_Z13dgemm_cuda_01PdS_S_i_param_2];
	ld.param.u32 	%r46, [_Z13dgemm_cuda_01PdS_S_i_param_3];
	cvta.to.global.u64 	%rd1, %rd7;
	cvta.to.global.u64 	%rd2, %rd6;
	setp.lt.s32 	%p1, %r46, 1;
	@%p1 bra 	$L__BB0_16;
	add.s32 	%r1, %r46, -1;
	and.b32  	%r2, %r46, 7;
	and.b32  	%r3, %r46, 3;
	and.b32  	%r4, %r46, 2147483640;
	neg.s32 	%r5, %r4;
	shl.b32 	%r6, %r46, 3;
	mul.lo.s32 	%r7, %r46, 5;
	mul.lo.s32 	%r8, %r46, 6;
	cvta.to.global.u64 	%rd3, %rd5;
	mov.b32 	%r65, 0;
$L__BB0_2:
	mul.lo.s32 	%r10, %r65, %r46;
	mov.b32 	%r66, 0;
	cvt.u64.u32 	%rd46, %r10;
$L__BB0_3:
	setp.lt.u32 	%p2, %r1, 7;
	add.s32 	%r50, %r66, %r10;
	mul.wide.u32 	%rd8, %r50, 8;
	add.s64 	%rd4, %rd3, %rd8;
	ld.global.f64 	%fd52, [%rd4];
	mov.b32 	%r78, 0;
	@%p2 bra 	$L__BB0_6;
	add.s32 	%r74, %r46, %r66;
	shl.b32 	%r51, %r46, 1;
	add.s32 	%r73, %r51, %r66;
	mad.lo.s32 	%r72, %r46, 3, %r66;
	shl.b32 	%r52, %r46, 2;
	add.s32 	%r71, %r52, %r66;
	add.s32 	%r70, %r7, %r66;
	add.s32 	%r69, %r8, %r66;
	mad.lo.s32 	%r68, %r46, 7, %r66;
	mov.u32 	%r67, %r66;
	mov.u32 	%r75, %r10;
	mov.u32 	%r76, %r5;
$L__BB0_5:
	.pragma "nounroll";
	mul.wide.u32 	%rd9, %r75, 8;
	add.s64 	%rd10, %rd2, %rd9;
	ld.global.f64 	%fd9, [%rd10];
	mul.wide.u32 	%rd11, %r67, 8;
	add.s64 	%rd12, %rd1, %rd11;
	ld.global.f64 	%fd10, [%rd12];
	fma.rn.f64 	%fd11, %fd9, %fd10, %fd52;
	st.global.f64 	[%rd4], %fd11;
	ld.global.f64 	%fd12, [%rd10+8];
	mul.wide.u32 	%rd13, %r74, 8;
	add.s64 	%rd14, %rd1, %rd13;
	ld.global.f64 	%fd13, [%rd14];
	fma.rn.f64 	%fd14, %fd12, %fd13, %fd11;
	st.global.f64 	[%rd4], %fd14;
	ld.global.f64 	%fd15, [%rd10+16];
	mul.wide.u32 	%rd15, %r73, 8;
	add.s64 	%rd16, %rd1, %rd15;
	ld.global.f64 	%fd16, [%rd16];
	fma.rn.f64 	%fd17, %fd15, %fd16, %fd14;
	st.global.f64 	[%rd4], %fd17;
	ld.global.f64 	%fd18, [%rd10+24];
	mul.wide.u32 	%rd17, %r72, 8;
	add.s64 	%rd18, %rd1, %rd17;
	ld.global.f64 	%fd19, [%rd18];
	fma.rn.f64 	%fd20, %fd18, %fd19, %fd17;
	st.global.f64 	[%rd4], %fd20;
	ld.global.f64 	%fd21, [%rd10+32];
	mul.wide.u32 	%rd19, %r71, 8;
	add.s64 	%rd20, %rd1, %rd19;
	ld.global.f64 	%fd22, [%rd20];
	fma.rn.f64 	%fd23, %fd21, %fd22, %fd20;
	st.global.f64 	[%rd4], %fd23;
	ld.global.f64 	%fd24, [%rd10+40];
	mul.wide.u32 	%rd21, %r70, 8;
	add.s64 	%rd22, %rd1, %rd21;
	ld.global.f64 	%fd25, [%rd22];
	fma.rn.f64 	%fd26, %fd24, %fd25, %fd23;
	st.global.f64 	[%rd4], %fd26;
	ld.global.f64 	%fd27, [%rd10+48];
	mul.wide.u32 	%rd23, %r69, 8;
	add.s64 	%rd24, %rd1, %rd23;
	ld.global.f64 	%fd28, [%rd24];
	fma.rn.f64 	%fd29, %fd27, %fd28, %fd26;
	st.global.f64 	[%rd4], %fd29;
	ld.global.f64 	%fd30, [%rd10+56];
	mul.wide.u32 	%rd25, %r68, 8;
	add.s64 	%rd26, %rd1, %rd25;
	ld.global.f64 	%fd31, [%rd26];
	fma.rn.f64 	%fd52, %fd30, %fd31, %fd29;
	st.global.f64 	[%rd4], %fd52;
	add.s32 	%r76, %r76, 8;
	add.s32 	%r75, %r75, 8;
	add.s32 	%r74, %r74, %r6;
	add.s32 	%r73, %r73, %r6;
	add.s32 	%r72, %r72, %r6;
	add.s32 	%r71, %r71, %r6;
	add.s32 	%r70, %r70, %r6;
	add.s32 	%r69, %r69, %r6;
	add.s32 	%r68, %r68, %r6;
	add.s32 	%r67, %r67, %r6;
	setp.ne.s32 	%p3, %r76, 0;
	mov.u32 	%r78, %r4;
	@%p3 bra 	$L__BB0_5;
$L__BB0_6:
	setp.eq.s32 	%p4, %r2, 0;
	@%p4 bra 	$L__BB0_14;
	add.s32 	%r53, %r2, -1;
	setp.lt.u32 	%p5, %r53, 3;
	@%p5 bra 	$L__BB0_9;
	add.s32 	%r54, %r78, %r10;
	mul.wide.u32 	%rd27, %r54, 8;
	add.s64 	%rd28, %rd2, %rd27;
	ld.global.f64 	%fd32, [%rd28];
	mad.lo.s32 	%r55, %r78, %r46, %r66;
	mul.wide.u32 	%rd29, %r55, 8;
	add.s64 	%rd30, %rd1, %rd29;
	ld.global.f64 	%fd33, [%rd30];
	fma.rn.f64 	%fd34, %fd32, %fd33, %fd52;
	st.global.f64 	[%rd4], %fd34;
	cvt.u64.u32 	%rd32, %r78;
	add.s64 	%rd33, %rd32, %rd46;
	shl.b64 	%rd34, %rd33, 3;
	add.s64 	%rd35, %rd2, %rd34;
	ld.global.f64 	%fd35, [%rd35+8];
	add.s32 	%r56, %r55, %r46;
	mul.wide.u32 	%rd36, %r56, 8;
	add.s64 	%rd37, %rd1, %rd36;
	ld.global.f64 	%fd36, [%rd37];
	fma.rn.f64 	%fd37, %fd35, %fd36, %fd34;
	st.global.f64 	[%rd4], %fd37;
	ld.global.f64 	%fd38, [%rd35+16];
	add.s32 	%r57, %r56, %r46;
	mul.wide.u32 	%rd38, %r57, 8;
	add.s64 	%rd39, %rd1, %rd38;
	ld.global.f64 	%fd39, [%rd39];
	fma.rn.f64 	%fd40, %fd38, %fd39, %fd37;
	st.global.f64 	[%rd4], %fd40;
	ld.global.f64 	%fd41, [%rd35+24];
	add.s32 	%r58, %r57, %r46;
	mul.wide.u32 	%rd40, %r58, 8;
	add.s64 	%rd41, %rd1, %rd40;
	ld.global.f64 	%fd42, [%rd41];
	fma.rn.f64 	%fd52, %fd41, %fd42, %fd40;
	st.global.f64 	[%rd4], %fd52;
	add.s32 	%r78, %r78, 4;
$L__BB0_9:
	setp.eq.s32 	%p6, %r3, 0;
	@%p6 bra 	$L__BB0_14;
	setp.eq.s32 	%p7, %r3, 1;
	@%p7 bra 	$L__BB0_12;
	add.s32 	%r59, %r78, %r10;
	mul.wide.u32 	%rd42, %r59, 8;
	add.s64 	%rd43, %rd2, %rd42;
	ld.global.f64 	%fd43, [%rd43];
	mad.lo.s32 	%r60, %r78, %r46, %r66;
	mul.wide.u32 	%rd44, %r60, 8;
	add.s64 	%rd45, %rd1, %rd44;
	ld.global.f64 	%fd44, [%rd45];
	fma.rn.f64 	%fd45, %fd43, %fd44, %fd52;
	st.global.f64 	[%rd4], %fd45;
	cvt.u64.u32 	%rd47, %r78;
	add.s64 	%rd48, %rd47, %rd46;
	shl.b64 	%rd49, %rd48, 3;
	add.s64 	%rd50, %rd2, %rd49;
	ld.global.f64 	%fd46, [%rd50+8];
	add.s32 	%r61, %r60, %r46;
	mul.wide.u32 	%rd51, %r61, 8;
	add.s64 	%rd52, %rd1, %rd51;
	ld.global.f64 	%fd47, [%rd52];
	fma.rn.f64 	%fd52, %fd46, %fd47, %fd45;
	st.global.f64 	[%rd4], %fd52;
	add.s32 	%r78, %r78, 2;
$L__BB0_12:
	and.b32  	%r62, %r46, 1;
	setp.eq.b32 	%p8, %r62, 1;
	not.pred 	%p9, %p8;
	@%p9 bra 	$L__BB0_14;
	add.s32 	%r63, %r78, %r10;
	mul.wide.u32 	%rd53, %r63, 8;
	add.s64 	%rd54, %rd2, %rd53;
	ld.global.f64 	%fd48, [%rd54];
	mad.lo.s32 	%r64, %r78, %r46, %r66;
	mul.wide.u32 	%rd55, %r64, 8;
	add.s64 	%rd56, %rd1, %rd55;
	ld.global.f64 	%fd49, [%rd56];
	fma.rn.f64 	%fd50, %fd48, %fd49, %fd52;
	st.global.f64 	[%rd4], %fd50;
$L__BB0_14:
	add.s32 	%r66, %r66, 1;
	setp.ne.s32 	%p10, %r66, %r46;
	@%p10 bra 	$L__BB0_3;
	add.s32 	%r65, %r65, 1;
	setp.ne.s32 	%p11, %r65, %r46;
	@%p11 bra 	$L__BB0_2;
$L__BB0_16:
	ret;

}
	// .globl	_Z13dgemm_cuda_02PdS_S_i
.visible .entry _Z13dgemm_cuda_02PdS_S_i(
	.param .u64 .ptr .align 1 _Z13dgemm_cuda_02PdS_S_i_param_0,
	.param .u64 .ptr .align 1 _Z13dgemm_cuda_02PdS_S_i_param_1,
	.param .u64 .ptr .align 1 _Z13dgemm_cuda_02PdS_S_i_param_2,
	.param .u32 _Z13dgemm_cuda_02PdS_S_i_param_3
)
{
	.reg .pred 	%p<10>;
	.reg .b32 	%r<67>;
	.reg .b64 	%rd<97>;
	.reg .b64 	%fd<82>;

	ld.param.u64 	%rd11, [_Z13dgemm_cuda_02PdS_S_i_param_0];
	ld.param.u64 	%rd12, [_Z13dgemm_cuda_02PdS_S_i_param_1];
	ld.param.u32 	%r36, [_Z13dgemm_cuda_02PdS_S_i_param_3];
	cvta.to.global.u64 	%rd1, %rd12;
	cvta.to.global.u64 	%rd2, %rd11;
	mov.u32 	%r37, %ctaid.y;
	mov.u32 	%r38, %ntid.y;
	mov.u32 	%r39, %tid.y;
	mad.lo.s32 	%r1, %r37, %r38, %r39;
	mov.u32 	%r40, %ctaid.x;
	mov.u32 	%r41, %ntid.x;
	mov.u32 	%r42, %tid.x;
	mad.lo.s32 	%r2, %r40, %r41, %r42;
	max.s32 	%r43, %r1, %r2;
	setp.ge.s32 	%p1, %r43, %r36;
	@%p1 bra 	$L__BB1_13;
	mul.lo.s32 	%r3, %r36, %r1;
	cvt.s64.s32 	%rd3, %r2;
	and.b32  	%r4, %r36, 7;
	setp.lt.u32 	%p2, %r36, 8;
	mov.f64 	%fd81, 0d0000000000000000;
	mov.b32 	%r65, 0;
	@%p2 bra 	$L__BB1_4;
	and.b32  	%r65, %r36, 2147483640;
	neg.s32 	%r63, %r65;
	shl.b64 	%rd13, %rd3, 3;
	add.s64 	%rd96, %rd1, %rd13;
	shl.b32 	%r7, %r36, 3;
	mul.lo.s32 	%r62, %r36, 7;
	mul.lo.s32 	%r61, %r36, 6;
	mul.lo.s32 	%r60, %r36, 5;
	shl.b32 	%r59, %r36, 2;
	mul.lo.s32 	%r58, %r36, 3;
	shl.b32 	%r57, %r36, 1;
	mul.wide.u32 	%rd14, %r3, 8;
	add.s64 	%rd15, %rd14, %rd2;
	add.s64 	%rd95, %rd15, 32;
	mov.f64 	%fd81, 0d0000000000000000;
	mul.wide.u32 	%rd44, %r7, 8;
	mov.u32 	%r56, %r36;
$L__BB1_3:
	.pragma "nounroll";
	ld.global.f64 	%fd16, [%rd95+-32];
	ld.global.f64 	%fd17, [%rd96];
	add.f64 	%fd18, %fd16, %fd17;
	add.f64 	%fd19, %fd81, %fd18;
	ld.global.f64 	%fd20, [%rd95+-24];
	cvt.u64.u32 	%rd16, %r56;
	add.s64 	%rd17, %rd16, %rd3;
	shl.b64 	%rd18, %rd17, 3;
	add.s64 	%rd19, %rd1, %rd18;
	ld.global.f64 	%fd21, [%rd19];
	add.f64 	%fd22, %fd20, %fd21;
	add.f64 	%fd23, %fd19, %fd22;
	ld.global.f64 	%fd24, [%rd95+-16];
	cvt.u64.u32 	%rd20, %r57;
	add.s64 	%rd21, %rd20, %rd3;
	shl.b64 	%rd22, %rd21, 3;
	add.s64 	%rd23, %rd1, %rd22;
	ld.global.f64 	%fd25, [%rd23];
	add.f64 	%fd26, %fd24, %fd25;
	add.f64 	%fd27, %fd23, %fd26;
	ld.global.f64 	%fd28, [%rd95+-8];
	cvt.u64.u32 	%rd24, %r58;
	add.s64 	%rd25, %rd24, %rd3;
	shl.b64 	%rd26, %rd25, 3;
	add.s64 	%rd27, %rd1, %rd26;
	ld.global.f64 	%fd29, [%rd27];
	add.f64 	%fd30, %fd28, %fd29;
	add.f64 	%fd31, %fd27, %fd30;
	ld.global.f64 	%fd32, [%rd95];
	cvt.u64.u32 	%rd28, %r59;
	add.s64 	%rd29, %rd28, %rd3;
	shl.b64 	%rd30, %rd29, 3;
	add.s64 	%rd31, %rd1, %rd30;
	ld.global.f64 	%fd33, [%rd31];
	add.f64 	%fd34, %fd32, %fd33;
	add.f64 	%fd35, %fd31, %fd34;
	ld.global.f64 	%fd36, [%rd95+8];
	cvt.u64.u32 	%rd32, %r60;
	add.s64 	%rd33, %rd32, %rd3;
	shl.b64 	%rd34, %rd33, 3;
	add.s64 	%rd35, %rd1, %rd34;
	ld.global.f64 	%fd37, [%rd35];
	add.f64 	%fd38, %fd36, %fd37;
	add.f64 	%fd39, %fd35, %fd38;
	ld.global.f64 	%fd40, [%rd95+16];
	cvt.u64.u32 	%rd36, %r61;
	add.s64 	%rd37, %rd36, %rd3;
	shl.b64 	%rd38, %rd37, 3;
	add.s64 	%rd39, %rd1, %rd38;
	ld.global.f64 	%fd41, [%rd39];
	add.f64 	%fd42, %fd40, %fd41;
	add.f64 	%fd43, %fd39, %fd42;
	ld.global.f64 	%fd44, [%rd95+24];
	cvt.u64.u32 	%rd40, %r62;
	add.s64 	%rd41, %rd40, %rd3;
	shl.b64 	%rd42, %rd41, 3;
	add.s64 	%rd43, %rd1, %rd42;
	ld.global.f64 	%fd45, [%rd43];
	add.f64 	%fd46, %fd44, %fd45;
	add.f64 	%fd81, %fd43, %fd46;
	add.s32 	%r63, %r63, 8;
	add.s64 	%rd96, %rd96, %rd44;
	add.s32 	%r62, %r62, %r7;
	add.s32 	%r61, %r61, %r7;
	add.s32 	%r60, %r60, %r7;
	add.s32 	%r59, %r59, %r7;
	add.s32 	%r58, %r58, %r7;
	add.s32 	%r57, %r57, %r7;
	add.s64 	%rd95, %rd95, 64;
	add.s32 	%r56, %r56, %r7;
	setp.ne.s32 	%p3, %r63, 0;
	@%p3 bra 	$L__BB1_3;
$L__BB1_4:
	setp.eq.s32 	%p4, %r4, 0;
	@%p4 bra 	$L__BB1_12;
	and.b32  	%r31, %r36, 3;
	setp.lt.u32 	%p5, %r4, 4;
	@%p5 bra 	$L__BB1_7;
	add.s32 	%r45, %r65, %r3;
	mul.wide.u32 	%rd45, %r45, 8;
	add.s64 	%rd46, %rd2, %rd45;
	ld.global.f64 	%fd48, [%rd46];
	mul.lo.s32 	%r46, %r65, %r36;
	cvt.u64.u32 	%rd47, %r46;
	add.s64 	%rd48, %rd47, %rd3;
	shl.b64 	%rd49, %rd48, 3;
	add.s64 	%rd50, %rd1, %rd49;
	ld.global.f64 	%fd49, [%rd50];
	add.f64 	%fd50, %fd48, %fd49;
	add.f64 	%fd51, %fd81, %fd50;
	cvt.u64.u32 	%rd51, %r3;
	cvt.u64.u32 	%rd52, %r65;
	add.s64 	%rd53, %rd52, %rd51;
	shl.b64 	%rd54, %rd53, 3;
	add.s64 	%rd55, %rd2, %rd54;
	ld.global.f64 	%fd52, [%rd55+8];
	add.s32 	%r47, %r46, %r36;
	cvt.u64.u32 	%rd56, %r47;
	add.s64 	%rd57, %rd56, %rd3;
	shl.b64 	%rd58, %rd57, 3;
	add.s64 	%rd59, %rd1, %rd58;
	ld.global.f64 	%fd53, [%rd59];
	add.f64 	%fd54, %fd52, %fd53;
	add.f64 	%fd55, %fd51, %fd54;
	ld.global.f64 	%fd56, [%rd55+16];
	add.s32 	%r48, %r47, %r36;
	cvt.u64.u32 	%rd60, %r48;
	add.s64 	%rd61, %rd60, %rd3;
	shl.b64 	%rd62, %rd61, 3;
	add.s64 	%rd63, %rd1, %rd62;
	ld.global.f64 	%fd57, [%rd63];
	add.f64 	%fd58, %fd56, %fd57;
	add.f64 	%fd59, %fd55, %fd58;
	ld.global.f64 	%fd60, [%rd55+24];
	add.s32 	%r49, %r48, %r36;
	cvt.u64.u32 	%rd64, %r49;
	add.s64 	%rd65, %rd64, %rd3;
	shl.b64 	%rd66, %rd65, 3;
	add.s64 	%rd67, %rd1, %rd66;
	ld.global.f64 	%fd61, [%rd67];
	add.f64 	%fd62, %fd60, %fd61;
	add.f64 	%fd81, %fd59, %fd62;
	add.s32 	%r65, %r65, 4;
$L__BB1_7:
	setp.eq.s32 	%p6, %r31, 0;
	@%p6 bra 	$L__BB1_12;
	setp.eq.s32 	%p7, %r31, 1;
	@%p7 bra 	$L__BB1_10;
	add.s32 	%r50, %r65, %r3;
	mul.wide.u32 	%rd68, %r50, 8;
	add.s64 	%rd69, %rd2, %rd68;
	ld.global.f64 	%fd64, [%rd69];
	mul.lo.s32 	%r51, %r65, %r36;
	cvt.u64.u32 	%rd70, %r51;
	add.s64 	%rd71, %rd70, %rd3;
	shl.b64 	%rd72, %rd71, 3;
	add.s64 	%rd73, %rd1, %rd72;
	ld.global.f64 	%fd65, [%rd73];
	add.f64 	%fd66, %fd64, %fd65;
	add.f64 	%fd67, %fd81, %fd66;
	cvt.u64.u32 	%rd74, %r3;
	cvt.u64.u32 	%rd75, %r65;
	add.s64 	%rd76, %rd75, %rd74;
	shl.b64 	%rd77, %rd76, 3;
	add.s64 	%rd78, %rd2, %rd77;
	ld.global.f64 	%fd68, [%rd78+8];
	add.s32 	%r52, %r51, %r36;
	cvt.u64.u32 	%rd79, %r52;
	add.s64 	%rd80, %rd79, %rd3;
	shl.b64 	%rd81, %rd80, 3;
	add.s64 	%rd82, %rd1, %rd81;
	ld.global.f64 	%fd69, [%rd82];
	add.f64 	%fd70, %fd68, %fd69;
	add.f64 	%fd81, %fd67, %fd70;
	add.s32 	%r65, %r65, 2;
$L__BB1_10:
	and.b32  	%r53, %r36, 1;
	setp.eq.b32 	%p8, %r53, 1;
	not.pred 	%p9, %p8;
	@%p9 bra 	$L__BB1_12;
	add.s32 	%r54, %r65, %r3;
	mul.wide.u32 	%rd83, %r54, 8;
	add.s64 	%rd84, %rd2, %rd83;
	ld.global.f64 	%fd71, [%rd84];
	mul.lo.s32 	%r55, %r65, %r36;
	cvt.u64.u32 	%rd85, %r55;
	add.s64 	%rd86, %rd85, %rd3;
	shl.b64 	%rd87, %rd86, 3;
	add.s64 	%rd88, %rd1, %rd87;
	ld.global.f64 	%fd72, [%rd88];
	add.f64 	%fd73, %fd71, %fd72;
	add.f64 	%fd81, %fd81, %fd73;
$L__BB1_12:
	ld.param.u64 	%rd94, [_Z13dgemm_cuda_02PdS_S_i_param_2];
	cvt.u64.u32 	%rd89, %r3;
	add.s64 	%rd90, %rd89, %rd3;
	cvta.to.global.u64 	%rd91, %rd94;
	shl.b64 	%rd92, %rd90, 3;
	add.s64 	%rd93, %rd91, %rd92;
	st.global.f64 	[%rd93], %fd81;
$L__BB1_13:
	ret;

}
	// .globl	_Z13dgemm_cuda_03PdS_S_i
.visible .entry _Z13dgemm_cuda_03PdS_S_i(
	.param .u64 .ptr .align 1 _Z13dgemm_cuda_03PdS_S_i_param_0,
	.param .u64 .ptr .align 1 _Z13dgemm_cuda_03PdS_S_i_param_1,
	.param .u64 .ptr .align 1 _Z13dgemm_cuda_03PdS_S_i_param_2,
	.param .u32 _Z13dgemm_cuda_03PdS_S_i_param_3
)
{
	.reg .pred 	%p<10>;
	.reg .b32 	%r<67>;
	.reg .b64 	%rd<97>;
	.reg .b64 	%fd<82>;

	ld.param.u64 	%rd11, [_Z13dgemm_cuda_03PdS_S_i_param_0];
	ld.param.u64 	%rd12, [_Z13dgemm_cuda_03PdS_S_i_param_1];
	ld.param.u32 	%r36, [_Z13dgemm_cuda_03PdS_S_i_param_3];
	cvta.to.global.u64 	%rd1, %rd12;
	cvta.to.global.u64 	%rd2, %rd11;
	mov.u32 	%r37, %ctaid.y;
	mov.u32 	%r38, %ntid.y;
	mov.u32 	%r39, %tid.y;
	mad.lo.s32 	%r1, %r37, %r38, %r39;
	mov.u32 	%r40, %ctaid.x;
	mov.u32 	%r41, %ntid.x;
	mov.u32 	%r42, %tid.x;
	mad.lo.s32 	%r2, %r40, %r41, %r42;
	max.s32 	%r43, %r1, %r2;
	setp.ge.s32 	%p1, %r43, %r36;
	@%p1 bra 	$L__BB2_13;
	mul.lo.s32 	%r3, %r36, %r1;
	cvt.s64.s32 	%rd3, %r2;
	and.b32  	%r4, %r36, 7;
	setp.lt.u32 	%p2, %r36, 8;
	mov.f64 	%fd81, 0d0000000000000000;
	mov.b32 	%r65, 0;
	@%p2 bra 	$L__BB2_4;
	and.b32  	%r65, %r36, 2147483640;
	neg.s32 	%r63, %r65;
	shl.b64 	%rd13, %rd3, 3;
	add.s64 	%rd96, %rd1, %rd13;
	shl.b32 	%r7, %r36, 3;
	mul.lo.s32 	%r62, %r36, 7;
	mul.lo.s32 	%r61, %r36, 6;
	mul.lo.s32 	%r60, %r36, 5;
	shl.b32 	%r59, %r36, 2;
	mul.lo.s32 	%r58, %r36, 3;
	shl.b32 	%r57, %r36, 1;
	mul.wide.u32 	%rd14, %r3, 8;
	add.s64 	%rd15, %rd14, %rd2;
	add.s64 	%rd95, %rd15, 32;
	mov.f64 	%fd81, 0d0000000000000000;
	mul.wide.u32 	%rd44, %r7, 8;
	mov.u32 	%r56, %r36;
$L__BB2_3:
	.pragma "nounroll";
	ld.global.f64 	%fd16, [%rd95+-32];
	ld.global.f64 	%fd17, [%rd96];
	add.f64 	%fd18, %fd16, %fd17;
	add.f64 	%fd19, %fd81, %fd18;
	ld.global.f64 	%fd20, [%rd95+-24];
	cvt.u64.u32 	%rd16, %r56;
	add.s64 	%rd17, %rd16, %rd3;
	shl.b64 	%rd18, %rd17, 3;
	add.s64 	%rd19, %rd1, %rd18;
	ld.global.f64 	%fd21, [%rd19];
	add.f64 	%fd22, %fd20, %fd21;
	add.f64 	%fd23, %fd19, %fd22;
	ld.global.f64 	%fd24, [%rd95+-16];
	cvt.u64.u32 	%rd20, %r57;
	add.s64 	%rd21, %rd20, %rd3;
	shl.b64 	%rd22, %rd21, 3;
	add.s64 	%rd23, %rd1, %rd22;
	ld.global.f64 	%fd25, [%rd23];
	add.f64 	%fd26, %fd24, %fd25;
	add.f64 	%fd27, %fd23, %fd26;
	ld.global.f64 	%fd28, [%rd95+-8];
	cvt.u64.u32 	%rd24, %r58;
	add.s64 	%rd25, %rd24, %rd3;
	shl.b64 	%rd26, %rd25, 3;
	add.s64 	%rd27, %rd1, %rd26;
	ld.global.f64 	%fd29, [%rd27];
	add.f64 	%fd30, %fd28, %fd29;
	add.f64 	%fd31, %fd27, %fd30;
	ld.global.f64 	%fd32, [%rd95];
	cvt.u64.u32 	%rd28, %r59;
	add.s64 	%rd29, %rd28, %rd3;
	shl.b64 	%rd30, %rd29, 3;
	add.s64 	%rd31, %rd1, %rd30;
	ld.global.f64 	%fd33, [%rd31];
	add.f64 	%fd34, %fd32, %fd33;
	add.f64 	%fd35, %fd31, %fd34;
	ld.global.f64 	%fd36, [%rd95+8];
	cvt.u64.u32 	%rd32, %r60;
	add.s64 	%rd33, %rd32, %rd3;
	shl.b64 	%rd34, %rd33, 3;
	add.s64 	%rd35, %rd1, %rd34;
	ld.global.f64 	%fd37, [%rd35];
	add.f64 	%fd38, %fd36, %fd37;
	add.f64 	%fd39, %fd35, %fd38;
	ld.global.f64 	%fd40, [%rd95+16];
	cvt.u64.u32 	%rd36, %r61;
	add.s64 	%rd37, %rd36, %rd3;
	shl.b64 	%rd38, %rd37, 3;
	add.s64 	%rd39, %rd1, %rd38;
	ld.global.f64 	%fd41, [%rd39];
	add.f64 	%fd42, %fd40, %fd41;
	add.f64 	%fd43, %fd39, %fd42;
	ld.global.f64 	%fd44, [%rd95+24];
	cvt.u64.u32 	%rd40, %r62;
	add.s64 	%rd41, %rd40, %rd3;
	shl.b64 	%rd42, %rd41, 3;
	add.s64 	%rd43, %rd1, %rd42;
	ld.global.f64 	%fd45, [%rd43];
	add.f64 	%fd46, %fd44, %fd45;
	add.f64 	%fd81, %fd43, %fd46;
	add.s32 	%r63, %r63, 8;
	add.s64 	%rd96, %rd96, %rd44;
	add.s32 	%r62, %r62, %r7;
	add.s32 	%r61, %r61, %r7;
	add.s32 	%r60, %r60, %r7;
	add.s32 	%r59, %r59, %r7;
	add.s32 	%r58, %r58, %r7;
	add.s32 	%r57, %r57, %r7;
	add.s64 	%rd95, %rd95, 64;
	add.s32 	%r56, %r56, %r7;
	setp.ne.s32 	%p3, %r63, 0;
	@%p3 bra 	$L__BB2_3;
$L__BB2_4:
	setp.eq.s32 	%p4, %r4, 0;
	@%p4 bra 	$L__BB2_12;
	and.b32  	%r31, %r36, 3;
	setp.lt.u32 	%p5, %r4, 4;
	@%p5 bra 	$L__BB2_7;
	add.s32 	%r45, %r65, %r3;
	mul.wide.u32 	%rd45, %r45, 8;
	add.s64 	%rd46, %rd2, %rd45;
	ld.global.f64 	%fd48, [%rd46];
	mul.lo.s32 	%r46, %r65, %r36;
	cvt.u64.u32 	%rd47, %r46;
	add.s64 	%rd48, %rd47, %rd3;
	shl.b64 	%rd49, %rd48, 3;
	add.s64 	%rd50, %rd1, %rd49;
	ld.global.f64 	%fd49, [%rd50];
	add.f64 	%fd50, %fd48, %fd49;
	add.f64 	%fd51, %fd81, %fd50;
	cvt.u64.u32 	%rd51, %r3;
	cvt.u64.u32 	%rd52, %r65;
	add.s64 	%rd53, %rd52, %rd51;
	shl.b64 	%rd54, %rd53, 3;
	add.s64 	%rd55, %rd2, %rd54;
	ld.global.f64 	%fd52, [%rd55+8];
	add.s32 	%r47, %r46, %r36;
	cvt.u64.u32 	%rd56, %r47;
	add.s64 	%rd57, %rd56, %rd3;
	shl.b64 	%rd58, %rd57, 3;
	add.s64 	%rd59, %rd1, %rd58;
	ld.global.f64 	%fd53, [%rd59];
	add.f64 	%fd54, %fd52, %fd53;
	add.f64 	%fd55, %fd51, %fd54;
	ld.global.f64 	%fd56, [%rd55+16];
	add.s32 	%r48, %r47, %r36;
	cvt.u64.u32 	%rd60, %r48;
	add.s64 	%rd61, %rd60, %rd3;
	shl.b64 	%rd62, %rd61, 3;
	add.s64 	%rd63, %rd1, %rd62;
	ld.global.f64 	%fd57, [%rd63];
	add.f64 	%fd58, %fd56, %fd57;
	add.f64 	%fd59, %fd55, %fd58;
	ld.global.f64 	%fd60, [%rd55+24];
	add.s32 	%r49, %r48, %r36;
	cvt.u64.u32 	%rd64, %r49;
	add.s64 	%rd65, %rd64, %rd3;
	shl.b64 	%rd66, %rd65, 3;
	add.s64 	%rd67, %rd1, %rd66;
	ld.global.f64 	%fd61, [%rd67];
	add.f64 	%fd62, %fd60, %fd61;
	add.f64 	%fd81, %fd59, %fd62;
	add.s32 	%r65, %r65, 4;
$L__BB2_7:
	setp.eq.s32 	%p6, %r31, 0;
	@%p6 bra 	$L__BB2_12;
	setp.eq.s32 	%p7, %r31, 1;
	@%p7 bra 	$L__BB2_10;
	add.s32 	%r50, %r65, %r3;
	mul.wide.u32 	%rd68, %r50, 8;
	add.s64 	%rd69, %rd2, %rd68;
	ld.global.f64 	%fd64, [%rd69];
	mul.lo.s32 	%r51, %r65, %r36;
	cvt.u64.u32 	%rd70, %r51;
	add.s64 	%rd71, %rd70, %rd3;
	shl.b64 	%rd72, %rd71, 3;
	add.s64 	%rd73, %rd1, %rd72;
	ld.global.f64 	%fd65, [%rd73];
	add.f64 	%fd66, %fd64, %fd65;
	add.f64 	%fd67, %fd81, %fd66;
	cvt.u64.u32 	%rd74, %r3;
	cvt.u64.u32 	%rd75, %r65;
	add.s64 	%rd76, %rd75, %rd74;
	shl.b64 	%rd77, %rd76, 3;
	add.s64 	%rd78, %rd2, %rd77;
	ld.global.f64 	%fd68, [%rd78+8];
	add.s32 	%r52, %r51, %r36;
	cvt.u64.u32 	%rd79, %r52;
	add.s64 	%rd80, %rd79, %rd3;
	shl.b64 	%rd81, %rd80, 3;
	add.s64 	%rd82, %rd1, %rd81;
	ld.global.f64 	%fd69, [%rd82];
	add.f64 	%fd70, %fd68, %fd69;
	add.f64 	%fd81, %fd67, %fd70;
	add.s32 	%r65, %r65, 2;
$L__BB2_10:
	and.b32  	%r53, %r36, 1;
	setp.eq.b32 	%p8, %r53, 1;
	not.pred 	%p9, %p8;
	@%p9 bra 	$L__BB2_12;
	add.s32 	%r54, %r65, %r3;
	mul.wide.u32 	%rd83, %r54, 8;
	add.s64 	%rd84, %rd2, %rd83;
	ld.global.f64 	%fd71, [%rd84];
	mul.lo.s32 	%r55, %r65, %r36;
	cvt.u64.u32 	%rd85, %r55;
	add.s64 	%rd86, %rd85, %rd3;
	shl.b64 	%rd87, %rd86, 3;
	add.s64 	%rd88, %rd1, %rd87;
	ld.global.f64 	%fd72, [%rd88];
	add.f64 	%fd73, %fd71, %fd72;
	add.f64 	%fd81, %fd81, %fd73;
$L__BB2_12:
	ld.param.u64 	%rd94, [_Z13dgemm_cuda_03PdS_S_i_param_2];
	cvt.u64.u32 	%rd89, %r3;
	add.s64 	%rd90, %rd89, %rd3;
	cvta.to.global.u64 	%rd91, %rd94;
	shl.b64 	%rd92, %rd90, 3;
	add.s64 	%rd93, %rd91, %rd92;
	st.global.f64 	[%rd93], %fd81;
$L__BB2_13:
	ret;

}
	// .globl	_Z13sgemm_cuda_01PfS_S_i
.visible .entry _Z13sgemm_cuda_01PfS_S_i(
	.param .u64 .ptr .align 1 _Z13sgemm_cuda_01PfS_S_i_param_0,
	.param .u64 .ptr .align 1 _Z13sgemm_cuda_01PfS_S_i_param_1,
	.param .u64 .ptr .align 1 _Z13sgemm_cuda_01PfS_S_i_param_2,
	.param .u32 _Z13sgemm_cuda_01PfS_S_i_param_3
)
{
	.reg .pred 	%p<10>;
	.reg .b32 	%r<67>;
	.reg .b32 	%f<47>;
	.reg .b64 	%rd<96>;
	.reg .b64 	%fd<52>;

	ld.param.u64 	%rd11, [_Z13sgemm_cuda_01PfS_S_i_param_0];
	ld.param.u64 	%rd12, [_Z13sgemm_cuda_01PfS_S_i_param_1];
	ld.param.u64 	%rd10, [_Z13sgemm_cuda_01PfS_S_i_param_2];
	ld.param.u32 	%r36, [_Z13sgemm_cuda_01PfS_S_i_param_3];
	cvta.to.global.u64 	%rd1, %rd12;
	cvta.to.global.u64 	%rd2, %rd11;
	mov.u32 	%r37, %ctaid.y;
	mov.u32 	%r38, %ntid.y;
	mov.u32 	%r39, %tid.y;
	mad.lo.s32 	%r1, %r37, %r38, %r39;
	mov.u32 	%r40, %ctaid.x;
	mov.u32 	%r41, %ntid.x;
	mov.u32 	%r42, %tid.x;
	mad.lo.s32 	%r2, %r40, %r41, %r42;
	max.s32 	%r43, %r1, %r2;
	setp.ge.s32 	%p1, %r43, %r36;
	@%p1 bra 	$L__BB3_13;
	mul.lo.s32 	%r3, %r36, %r1;
	cvt.s64.s32 	%rd3, %r2;
	and.b32  	%r4, %r36, 7;
	setp.lt.u32 	%p2, %r36, 8;
	mov.f64 	%fd51, 0d0000000000000000;
	mov.b32 	%r65, 0;
	@%p2 bra 	$L__BB3_4;
	and.b32  	%r65, %r36, 2147483640;
	neg.s32 	%r63, %r65;
	shl.b64 	%rd13, %rd3, 2;
	add.s64 	%rd95, %rd1, %rd13;
	shl.b32 	%r7, %r36, 3;
	mul.lo.s32 	%r62, %r36, 7;
	mul.lo.s32 	%r61, %r36, 6;
	mul.lo.s32 	%r60, %r36, 5;
	shl.b32 	%r59, %r36, 2;
	mul.lo.s32 	%r58, %r36, 3;
	shl.b32 	%r57, %r36, 1;
	mul.wide.u32 	%rd14, %r3, 4;
	add.s64 	%rd15, %rd14, %rd2;
	add.s64 	%rd94, %rd15, 16;
	mov.f64 	%fd51, 0d0000000000000000;
	mul.wide.u32 	%rd44, %r7, 4;
	mov.u32 	%r56, %r36;
$L__BB3_3:
	.pragma "nounroll";
	ld.global.f32 	%f1, [%rd94+-16];
	ld.global.f32 	%f2, [%rd95];
	add.f32 	%f3, %f1, %f2;
	cvt.f64.f32 	%fd16, %f3;
	add.f64 	%fd17, %fd51, %fd16;
	ld.global.f32 	%f4, [%rd94+-12];
	cvt.u64.u32 	%rd16, %r56;
	add.s64 	%rd17, %rd16, %rd3;
	shl.b64 	%rd18, %rd17, 2;
	add.s64 	%rd19, %rd1, %rd18;
	ld.global.f32 	%f5, [%rd19];
	add.f32 	%f6, %f4, %f5;
	cvt.f64.f32 	%fd18, %f6;
	add.f64 	%fd19, %fd17, %fd18;
	ld.global.f32 	%f7, [%rd94+-8];
	cvt.u64.u32 	%rd20, %r57;
	add.s64 	%rd21, %rd20, %rd3;
	shl.b64 	%rd22, %rd21, 2;
	add.s64 	%rd23, %rd1, %rd22;
	ld.global.f32 	%f8, [%rd23];
	add.f32 	%f9, %f7, %f8;
	cvt.f64.f32 	%fd20, %f9;
	add.f64 	%fd21, %fd19, %fd20;
	ld.global.f32 	%f10, [%rd94+-4];
	cvt.u64.u32 	%rd24, %r58;
	add.s64 	%rd25, %rd24, %rd3;
	shl.b64 	%rd26, %rd25, 2;
	add.s64 	%rd27, %rd1, %rd26;
	ld.global.f32 	%f11, [%rd27];
	add.f32 	%f12, %f10, %f11;
	cvt.f64.f32 	%fd22, %f12;
	add.f64 	%fd23, %fd21, %fd22;
	ld.global.f32 	%f13, [%rd94];
	cvt.u64.u32 	%rd28, %r59;
	add.s64 	%rd29, %rd28, %rd3;
	shl.b64 	%rd30, %rd29, 2;
	add.s64 	%rd31, %rd1, %rd30;
	ld.global.f32 	%f14, [%rd31];
	add.f32 	%f15, %f13, %f14;
	cvt.f64.f32 	%fd24, %f15;
	add.f64 	%fd25, %fd23, %fd24;
	ld.global.f32 	%f16, [%rd94+4];
	cvt.u64.u32 	%rd32, %r60;
	add.s64 	%rd33, %rd32, %rd3;
	shl.b64 	%rd34, %rd33, 2;
	add.s64 	%rd35, %rd1, %rd34;
	ld.global.f32 	%f17, [%rd35];
	add.f32 	%f18, %f16, %f17;
	cvt.f64.f32 	%fd26, %f18;
	add.f64 	%fd27, %fd25, %fd26;
	ld.global.f32 	%f19, [%rd94+8];
	cvt.u64.u32 	%rd36, %r61;
	add.s64 	%rd37, %rd36, %rd3;
	shl.b64 	%rd38, %rd37, 2;
	add.s64 	%rd39, %rd1, %rd38;
	ld.global.f32 	%f20, [%rd39];
	add.f32 	%f21, %f19, %f20;
	cvt.f64.f32 	%fd28, %f21;
	add.f64 	%fd29, %fd27, %fd28;
	ld.global.f32 	%f22, [%rd94+12];
	cvt.u64.u32 	%rd40, %r62;
	add.s64 	%rd41, %rd40, %rd3;
	shl.b64 	%rd42, %rd41, 2;
	add.s64 	%rd43, %rd1, %rd42;
	ld.global.f32 	%f23, [%rd43];
	add.f32 	%f24, %f22, %f23;
	cvt.f64.f32 	%fd30, %f24;
	add.f64 	%fd51, %fd29, %fd30;
	add.s32 	%r63, %r63, 8;
	add.s64 	%rd95, %rd95, %rd44;
	add.s32 	%r62, %r62, %r7;
	add.s32 	%r61, %r61, %r7;
	add.s32 	%r60, %r60, %r7;
	add.s32 	%r59, %r59, %r7;
	add.s32 	%r58, %r58, %r7;
	add.s32 	%r57, %r57, %r7;
	add.s64 	%rd94, %rd94, 32;
	add.s32 	%r56, %r56, %r7;
	setp.ne.s32 	%p3, %r63, 0;
	@%p3 bra 	$L__BB3_3;
$L__BB3_4:
	setp.eq.s32 	%p4, %r4, 0;
	@%p4 bra 	$L__BB3_12;
	and.b32  	%r31, %r36, 3;
	setp.lt.u32 	%p5, %r4, 4;
	@%p5 bra 	$L__BB3_7;
	add.s32 	%r45, %r65, %r3;
	mul.wide.u32 	%rd45, %r45, 4;
	add.s64 	%rd46, %rd2, %rd45;
	ld.global.f32 	%f25, [%rd46];
	mul.lo.s32 	%r46, %r65, %r36;
	cvt.u64.u32 	%rd47, %r46;
	add.s64 	%rd48, %rd47, %rd3;
	shl.b64 	%rd49, %rd48, 2;
	add.s64 	%rd50, %rd1, %rd49;
	ld.global.f32 	%f26, [%rd50];
	add.f32 	%f27, %f25, %f26;
	cvt.f64.f32 	%fd32, %f27;
	add.f64 	%fd33, %fd51, %fd32;
	cvt.u64.u32 	%rd51, %r3;
	cvt.u64.u32 	%rd52, %r65;
	add.s64 	%rd53, %rd52, %rd51;
	shl.b64 	%rd54, %rd53, 2;
	add.s64 	%rd55, %rd2, %rd54;
	ld.global.f32 	%f28, [%rd55+4];
	add.s32 	%r47, %r46, %r36;
	cvt.u64.u32 	%rd56, %r47;
	add.s64 	%rd57, %rd56, %rd3;
	shl.b64 	%rd58, %rd57, 2;
	add.s64 	%rd59, %rd1, %rd58;
	ld.global.f32 	%f29, [%rd59];
	add.f32 	%f30, %f28, %f29;
	cvt.f64.f32 	%fd34, %f30;
	add.f64 	%fd35, %fd33, %fd34;
	ld.global.f32 	%f31, [%rd55+8];
	add.s32 	%r48, %r47, %r36;
	cvt.u64.u32 	%rd60, %r48;
	add.s64 	%rd61, %rd60, %rd3;
	shl.b64 	%rd62, %rd61, 2;
	add.s64 	%rd63, %rd1, %rd62;
	ld.global.f32 	%f32, [%rd63];
	add.f32 	%f33, %f31, %f32;
	cvt.f64.f32 	%fd36, %f33;
	add.f64 	%fd37, %fd35, %fd36;
	ld.global.f32 	%f34, [%rd55+12];
	add.s32 	%r49, %r48, %r36;
	cvt.u64.u32 	%rd64, %r49;
	add.s64 	%rd65, %rd64, %rd3;
	shl.b64 	%rd66, %rd65, 2;
	add.s64 	%rd67, %rd1, %rd66;
	ld.global.f32 	%f35, [%rd67];
	add.f32 	%f36, %f34, %f35;
	cvt.f64.f32 	%fd38, %f36;
	add.f64 	%fd51, %fd37, %fd38;
	add.s32 	%r65, %r65, 4;
$L__BB3_7:
	setp.eq.s32 	%p6, %r31, 0;
	@%p6 bra 	$L__BB3_12;
	setp.eq.s32 	%p7, %r31, 1;
	@%p7 bra 	$L__BB3_10;
	add.s32 	%r50, %r65, %r3;
	mul.wide.u32 	%rd68, %r50, 4;
	add.s64 	%rd69, %rd2, %rd68;
	ld.global.f32 	%f37, [%rd69];
	mul.lo.s32 	%r51, %r65, %r36;
	cvt.u64.u32 	%rd70, %r51;
	add.s64 	%rd71, %rd70, %rd3;
	shl.b64 	%rd72, %rd71, 2;
	add.s64 	%rd73, %rd1, %rd72;
	ld.global.f32 	%f38, [%rd73];
	add.f32 	%f39, %f37, %f38;
	cvt.f64.f32 	%fd40, %f39;
	add.f64 	%fd41, %fd51, %fd40;
	cvt.u64.u32 	%rd74, %r3;
	cvt.u64.u32 	%rd75, %r65;
	add.s64 	%rd76, %rd75, %rd74;
	shl.b64 	%rd77, %rd76, 2;
	add.s64 	%rd78, %rd2, %rd77;
	ld.global.f32 	%f40, [%rd78+4];
	add.s32 	%r52, %r51, %r36;
	cvt.u64.u32 	%rd79, %r52;
	add.s64 	%rd80, %rd79, %rd3;
	shl.b64 	%rd81, %rd80, 2;
	add.s64 	%rd82, %rd1, %rd81;
	ld.global.f32 	%f41, [%rd82];
	add.f32 	%f42, %f40, %f41;
	cvt.f64.f32 	%fd42, %f42;
	add.f64 	%fd51, %fd41, %fd42;
	add.s32 	%r65, %r65, 2;
$L__BB3_10:
	and.b32  	%r53, %r36, 1;
	setp.eq.b32 	%p8, %r53, 1;
	not.pred 	%p9, %p8;
	@%p9 bra 	$L__BB3_12;
	add.s32 	%r54, %r65, %r3;
	mul.wide.u32 	%rd83, %r54, 4;
	add.s64 	%rd84, %rd2, %rd83;
	ld.global.f32 	%f43, [%rd84];
	mul.lo.s32 	%r55, %r65, %r36;
	cvt.u64.u32 	%rd85, %r55;
	add.s64 	%rd86, %rd85, %rd3;
	shl.b64 	%rd87, %rd86, 2;
	add.s64 	%rd88, %rd1, %rd87;
	ld.global.f32 	%f44, [%rd88];
	add.f32 	%f45, %f43, %f44;
	cvt.f64.f32 	%fd43, %f45;
	add.f64 	%fd51, %fd51, %fd43;
$L__BB3_12:
	cvt.rn.f32.f64 	%f46, %fd51;
	cvt.u64.u32 	%rd89, %r3;
	add.s64 	%rd90, %rd89, %rd3;
	cvta.to.global.u64 	%rd91, %rd10;
	shl.b64 	%rd92, %rd90, 2;
	add.s64 	%rd93, %rd91, %rd92;
	st.global.f32 	[%rd93], %f46;
$L__BB3_13:
	ret;

}


// ===== COMPILED SASS (sm_100) =====

	.target	sm_100

	.elftype	@"ET_EXEC"


//--------------------- .note.nv.tkinfo           --------------------------
	.section	.note.nv.tkinfo,"",@"SHT_NOTE"
	.sectionflags	@"SHF_NOTE_NV_TKINFO"
	.tkinfo
        /*0018*/ 	.word	0x00000002
        /*0030*/ 	.string	""
        /*0030*/ 	.string	"ptxas"
        /*0030*/ 	.string	"Cuda compilation tools, release 13.0, V13.0.88"
        /*0030*/ 	.string	"Build cuda_13.0.r13.0/compiler.36424714_0"
        /*0030*/ 	.string	"-arch sm_100 -m 64 "



//--------------------- .note.nv.cuinfo           --------------------------
	.section	.note.nv.cuinfo,"",@"SHT_NOTE"
	.sectionflags	@"SHF_NOTE_NV_CUINFO"
        /*0018*/ 	.short	0x0002
        /*001a*/ 	.short	0x0064
        /*001c*/ 	.short	0x0082
	.zero		2


//--------------------- .nv.info                  --------------------------
	.section	.nv.info,"",@"SHT_CUDA_INFO"
	.align	4


	//----- nvinfo : EIATTR_REGCOUNT
	.align		4
        /*0000*/ 	.byte	0x04, 0x2f
        /*0002*/ 	.short	(.L_1 - .L_0)
	.align		4
.L_0:
        /*0004*/ 	.word	index@(_Z13dgemm_cuda_01PdS_S_i)
        /*0008*/ 	.word	0x00000020


	//----- nvinfo : EIATTR_FRAME_SIZE
	.align		4
.L_1:
        /*000c*/ 	.byte	0x04, 0x11
        /*000e*/ 	.short	(.L_3 - .L_2)
	.align		4
.L_2:
        /*0010*/ 	.word	index@(_Z13dgemm_cuda_01PdS_S_i)
        /*0014*/ 	.word	0x00000000


	//----- nvinfo : EIATTR_REGCOUNT
	.align		4
.L_3:
        /*0018*/ 	.byte	0x04, 0x2f
        /*001a*/ 	.short	(.L_5 - .L_4)
	.align		4
.L_4:
        /*001c*/ 	.word	index@(_Z13dgemm_cuda_02PdS_S_i)
        /*0020*/ 	.word	0x00000020


	//----- nvinfo : EIATTR_FRAME_SIZE
	.align		4
.L_5:
        /*0024*/ 	.byte	0x04, 0x11
        /*0026*/ 	.short	(.L_7 - .L_6)
	.align		4
.L_6:
        /*0028*/ 	.word	index@(_Z13dgemm_cuda_02PdS_S_i)
        /*002c*/ 	.word	0x00000000


	//----- nvinfo : EIATTR_REGCOUNT
	.align		4
.L_7:
        /*0030*/ 	.byte	0x04, 0x2f
        /*0032*/ 	.short	(.L_9 - .L_8)
	.align		4
.L_8:
        /*0034*/ 	.word	index@(_Z13dgemm_cuda_03PdS_S_i)
        /*0038*/ 	.word	0x00000020


	//----- nvinfo : EIATTR_FRAME_SIZE
	.align		4
.L_9:
        /*003c*/ 	.byte	0x04, 0x11
        /*003e*/ 	.short	(.L_11 - .L_10)
	.align		4
.L_10:
        /*0040*/ 	.word	index@(_Z13dgemm_cuda_03PdS_S_i)
        /*0044*/ 	.word	0x00000000


	//----- nvinfo : EIATTR_REGCOUNT
	.align		4
.L_11:
        /*0048*/ 	.byte	0x04, 0x2f
        /*004a*/ 	.short	(.L_13 - .L_12)
	.align		4
.L_12:
        /*004c*/ 	.word	index@(_Z13sgemm_cuda_01PfS_S_i)
        /*0050*/ 	.word	0x00000020


	//----- nvinfo : EIATTR_FRAME_SIZE
	.align		4
.L_13:
        /*0054*/ 	.byte	0x04, 0x11
        /*0056*/ 	.short	(.L_15 - .L_14)
	.align		4
.L_14:
        /*0058*/ 	.word	index@(_Z13sgemm_cuda_01PfS_S_i)
        /*005c*/ 	.word	0x00000000


	//----- nvinfo : EIATTR_MIN_STACK_SIZE
	.align		4
.L_15:
        /*0060*/ 	.byte	0x04, 0x12
        /*0062*/ 	.short	(.L_17 - .L_16)
	.align		4
.L_16:
        /*0064*/ 	.word	index@(_Z13sgemm_cuda_01PfS_S_i)
        /*0068*/ 	.word	0x00000000


	//----- nvinfo : EIATTR_MIN_STACK_SIZE
	.align		4
.L_17:
        /*006c*/ 	.byte	0x04, 0x12
        /*006e*/ 	.short	(.L_19 - .L_18)
	.align		4
.L_18:
        /*0070*/ 	.word	index@(_Z13dgemm_cuda_03PdS_S_i)
        /*0074*/ 	.word	0x00000000


	//----- nvinfo : EIATTR_MIN_STACK_SIZE
	.align		4
.L_19:
        /*0078*/ 	.byte	0x04, 0x12
        /*007a*/ 	.short	(.L_21 - .L_20)
	.align		4
.L_20:
        /*007c*/ 	.word	index@(_Z13dgemm_cuda_02PdS_S_i)
        /*0080*/ 	.word	0x00000000


	//----- nvinfo : EIATTR_MIN_STACK_SIZE
	.align		4
.L_21:
        /*0084*/ 	.byte	0x04, 0x12
        /*0086*/ 	.short	(.L_23 - .L_22)
	.align		4
.L_22:
        /*0088*/ 	.word	index@(_Z13dgemm_cuda_01PdS_S_i)
        /*008c*/ 	.word	0x00000000
.L_23:


//--------------------- .nv.compat                --------------------------
	.section	.nv.compat,"",@"SHT_CUDA_COMPAT_INFO"
	.align	4
        /*0000*/ 	.byte	0x02, 0x09, 0x00, 0x00, 0x02, 0x02, 0x01, 0x00, 0x02, 0x05, 0x05, 0x00, 0x03, 0x07, 0x01, 0x01
        /*0010*/ 	.byte	0x02, 0x03, 0x00, 0x00, 0x02, 0x06, 0x01, 0x00, 0x04, 0x0b, 0x08, 0x00, 0x01, 0x00, 0x00, 0x00
        /*0020*/ 	.byte	0x00, 0x00, 0x00, 0x00


//--------------------- .nv.info._Z13sgemm_cuda_01PfS_S_i --------------------------
	.section	.nv.info._Z13sgemm_cuda_01PfS_S_i,"",@"SHT_CUDA_INFO"
	.sectionflags	@""
	.align	4


	//----- nvinfo : EIATTR_CUDA_API_VERSION
	.align		4
        /*0000*/ 	.byte	0x04, 0x37
        /*0002*/ 	.short	(.L_25 - .L_24)
.L_24:
        /*0004*/ 	.word	0x00000082


	//----- nvinfo : EIATTR_KPARAM_INFO
	.align		4
.L_25:
        /*0008*/ 	.byte	0x04, 0x17
        /*000a*/ 	.short	(.L_27 - .L_26)
.L_26:
        /*000c*/ 	.word	0x00000000
        /*0010*/ 	.short	0x0003
        /*0012*/ 	.short	0x0018
        /*0014*/ 	.byte	0x00, 0xf0, 0x11, 0x00


	//----- nvinfo : EIATTR_KPARAM_INFO
	.align		4
.L_27:
        /*0018*/ 	.byte	0x04, 0x17
        /*001a*/ 	.short	(.L_29 - .L_28)
.L_28:
        /*001c*/ 	.word	0x00000000
        /*0020*/ 	.short	0x0002
        /*0022*/ 	.short	0x0010
        /*0024*/ 	.byte	0x00, 0xf5, 0x21, 0x00


	//----- nvinfo : EIATTR_KPARAM_INFO
	.align		4
.L_29:
        /*0028*/ 	.byte	0x04, 0x17
        /*002a*/ 	.short	(.L_31 - .L_30)
.L_30:
        /*002c*/ 	.word	0x00000000
        /*0030*/ 	.short	0x0001
        /*0032*/ 	.short	0x0008
        /*0034*/ 	.byte	0x00, 0xf5, 0x21, 0x00


	//----- nvinfo : EIATTR_KPARAM_INFO
	.align		4
.L_31:
        /*0038*/ 	.byte	0x04, 0x17
        /*003a*/ 	.short	(.L_33 - .L_32)
.L_32:
        /*003c*/ 	.word	0x00000000
        /*0040*/ 	.short	0x0000
        /*0042*/ 	.short	0x0000
        /*0044*/ 	.byte	0x00, 0xf5, 0x21, 0x00


	//----- nvinfo : EIATTR_SPARSE_MMA_MASK
	.align		4
.L_33:
        /*0048*/ 	.byte	0x03, 0x50
        /*004a*/ 	.short	0x0000


	//----- nvinfo : EIATTR_MAXREG_COUNT
	.align		4
        /*004c*/ 	.byte	0x03, 0x1b
        /*004e*/ 	.short	0x00ff


	//----- nvinfo : EIATTR_MERCURY_ISA_VERSION
	.align		4
        /*0050*/ 	.byte	0x03, 0x5f
        /*0052*/ 	.short	0x0101


	//----- nvinfo : EIATTR_VRC_CTA_INIT_COUNT
	.align		4
        /*0054*/ 	.byte	0x02, 0x4a
	.zero		1
	.zero		1


	//----- nvinfo : EIATTR_EXIT_INSTR_OFFSETS
	.align		4
        /*0058*/ 	.byte	0x04, 0x1c
        /*005a*/ 	.short	(.L_35 - .L_34)


	//   ....[0]....
.L_34:
        /*005c*/ 	.word	0x000000c0


	//   ....[1]....
        /*0060*/ 	.word	0x00000ea0


	//----- nvinfo : EIATTR_CBANK_PARAM_SIZE
	.align		4
.L_35:
        /*0064*/ 	.byte	0x03, 0x19
        /*0066*/ 	.short	0x001c


	//----- nvinfo : EIATTR_PARAM_CBANK
	.align		4
        /*0068*/ 	.byte	0x04, 0x0a
        /*006a*/ 	.short	(.L_37 - .L_36)
	.align		4
.L_36:
        /*006c*/ 	.word	index@(.nv.constant0._Z13sgemm_cuda_01PfS_S_i)
        /*0070*/ 	.short	0x0380
        /*0072*/ 	.short	0x001c


	//----- nvinfo : EIATTR_SW_WAR
	.align		4
.L_37:
        /*0074*/ 	.byte	0x04, 0x36
        /*0076*/ 	.short	(.L_39 - .L_38)
.L_38:
        /*0078*/ 	.word	0x00000008
.L_39:


//--------------------- .nv.info._Z13dgemm_cuda_03PdS_S_i --------------------------
	.section	.nv.info._Z13dgemm_cuda_03PdS_S_i,"",@"SHT_CUDA_INFO"
	.sectionflags	@""
	.align	4


	//----- nvinfo : EIATTR_CUDA_API_VERSION
	.align		4
        /*0000*/ 	.byte	0x04, 0x37
        /*0002*/ 	.short	(.L_41 - .L_40)
.L_40:
        /*0004*/ 	.word	0x00000082


	//----- nvinfo : EIATTR_KPARAM_INFO
	.align		4
.L_41:
        /*0008*/ 	.byte	0x04, 0x17
        /*000a*/ 	.short	(.L_43 - .L_42)
.L_42:
        /*000c*/ 	.word	0x00000000
        /*0010*/ 	.short	0x0003
        /*0012*/ 	.short	0x0018
        /*0014*/ 	.byte	0x00, 0xf0, 0x11, 0x00


	//----- nvinfo : EIATTR_KPARAM_INFO
	.align		4
.L_43:
        /*0018*/ 	.byte	0x04, 0x17
        /*001a*/ 	.short	(.L_45 - .L_44)
.L_44:
        /*001c*/ 	.word	0x00000000
        /*0020*/ 	.short	0x0002
        /*0022*/ 	.short	0x0010
        /*0024*/ 	.byte	0x00, 0xf5, 0x21, 0x00


	//----- nvinfo : EIATTR_KPARAM_INFO
	.align		4
.L_45:
        /*0028*/ 	.byte	0x04, 0x17
        /*002a*/ 	.short	(.L_47 - .L_46)
.L_46:
        /*002c*/ 	.word	0x00000000
        /*0030*/ 	.short	0x0001
        /*0032*/ 	.short	0x0008
        /*0034*/ 	.byte	0x00, 0xf5, 0x21, 0x00


	//----- nvinfo : EIATTR_KPARAM_INFO
	.align		4
.L_47:
        /*0038*/ 	.byte	0x04, 0x17
        /*003a*/ 	.short	(.L_49 - .L_48)
.L_48:
        /*003c*/ 	.word	0x00000000
        /*0040*/ 	.short	0x0000
        /*0042*/ 	.short	0x0000
        /*0044*/ 	.byte	0x00, 0xf5, 0x21, 0x00


	//----- nvinfo : EIATTR_SPARSE_MMA_MASK
	.align		4
.L_49:
        /*0048*/ 	.byte	0x03, 0x50
        /*004a*/ 	.short	0x0000


	//----- nvinfo : EIATTR_MAXREG_COUNT
	.align		4
        /*004c*/ 	.byte	0x03, 0x1b
        /*004e*/ 	.short	0x00ff


	//----- nvinfo : EIATTR_MERCURY_ISA_VERSION
	.align		4
        /*0050*/ 	.byte	0x03, 0x5f
        /*0052*/ 	.short	0x0101


	//----- nvinfo : EIATTR_VRC_CTA_INIT_COUNT
	.align		4
        /*0054*/ 	.byte	0x02, 0x4a
	.zero		1
	.zero		1


	//----- nvinfo : EIATTR_EXIT_INSTR_OFFSETS
	.align		4
        /*0058*/ 	.byte	0x04, 0x1c
        /*005a*/ 	.short	(.L_51 - .L_50)


	//   ....[0]....
.L_50:
        /*005c*/ 	.word	0x000000c0


	//   ....[1]....
        /*0060*/ 	.word	0x00000d80


	//----- nvinfo : EIATTR_CBANK_PARAM_SIZE
	.align		4
.L_51:
        /*0064*/ 	.byte	0x03, 0x19
        /*0066*/ 	.short	0x001c


	//----- nvinfo : EIATTR_PARAM_CBANK
	.align		4
        /*0068*/ 	.byte	0x04, 0x0a
        /*006a*/ 	.short	(.L_53 - .L_52)
	.align		4
.L_52:
        /*006c*/ 	.word	index@(.nv.constant0._Z13dgemm_cuda_03PdS_S_i)
        /*0070*/ 	.short	0x0380
        /*0072*/ 	.short	0x001c


	//----- nvinfo : EIATTR_SW_WAR
	.align		4
.L_53:
        /*0074*/ 	.byte	0x04, 0x36
        /*0076*/ 	.short	(.L_55 - .L_54)
.L_54:
        /*0078*/ 	.word	0x00000008
.L_55:


//--------------------- .nv.info._Z13dgemm_cuda_02PdS_S_i --------------------------
	.section	.nv.info._Z13dgemm_cuda_02PdS_S_i,"",@"SHT_CUDA_INFO"
	.sectionflags	@""
	.align	4


	//----- nvinfo : EIATTR_CUDA_API_VERSION
	.align		4
        /*0000*/ 	.byte	0x04, 0x37
        /*0002*/ 	.short	(.L_57 - .L_56)
.L_56:
        /*0004*/ 	.word	0x00000082


	//----- nvinfo : EIATTR_KPARAM_INFO
	.align		4
.L_57:
        /*0008*/ 	.byte	0x04, 0x17
        /*000a*/ 	.short	(.L_59 - .L_58)
.L_58:
        /*000c*/ 	.word	0x00000000
        /*0010*/ 	.short	0x0003
        /*0012*/ 	.short	0x0018
        /*0014*/ 	.byte	0x00, 0xf0, 0x11, 0x00


	//----- nvinfo : EIATTR_KPARAM_INFO
	.align		4
.L_59:
        /*0018*/ 	.byte	0x04, 0x17
        /*001a*/ 	.short	(.L_61 - .L_60)
.L_60:
        /*001c*/ 	.word	0x00000000
        /*0020*/ 	.short	0x0002
        /*0022*/ 	.short	0x0010
        /*0024*/ 	.byte	0x00, 0xf5, 0x21, 0x00


	//----- nvinfo : EIATTR_KPARAM_INFO
	.align		4
.L_61:
        /*0028*/ 	.byte	0x04, 0x17
        /*002a*/ 	.short	(.L_63 - .L_62)
.L_62:
        /*002c*/ 	.word	0x00000000
        /*0030*/ 	.short	0x0001
        /*0032*/ 	.short	0x0008
        /*0034*/ 	.byte	0x00, 0xf5, 0x21, 0x00


	//----- nvinfo : EIATTR_KPARAM_INFO
	.align		4
.L_63:
        /*0038*/ 	.byte	0x04, 0x17
        /*003a*/ 	.short	(.L_65 - .L_64)
.L_64:
        /*003c*/ 	.word	0x00000000
        /*0040*/ 	.short	0x0000
        /*0042*/ 	.short	0x0000
        /*0044*/ 	.byte	0x00, 0xf5, 0x21, 0x00


	//----- nvinfo : EIATTR_SPARSE_MMA_MASK
	.align		4
.L_65:
        /*0048*/ 	.byte	0x03, 0x50
        /*004a*/ 	.short	0x0000


	//----- nvinfo : EIATTR_MAXREG_COUNT
	.align		4
        /*004c*/ 	.byte	0x03, 0x1b
        /*004e*/ 	.short	0x00ff


	//----- nvinfo : EIATTR_MERCURY_ISA_VERSION
	.align		4
        /*0050*/ 	.byte	0x03, 0x5f
        /*0052*/ 	.short	0x0101


	//----- nvinfo : EIATTR_VRC_CTA_INIT_COUNT
	.align		4
        /*0054*/ 	.byte	0x02, 0x4a
	.zero		1
	.zero		1


	//----- nvinfo : EIATTR_EXIT_INSTR_OFFSETS
	.align		4
        /*0058*/ 	.byte	0x04, 0x1c
        /*005a*/ 	.short	(.L_67 - .L_66)


	//   ....[0]....
.L_66:
        /*005c*/ 	.word	0x000000c0


	//   ....[1]....
        /*0060*/ 	.word	0x00000d80


	//----- nvinfo : EIATTR_CBANK_PARAM_SIZE
	.align		4
.L_67:
        /*0064*/ 	.byte	0x03, 0x19
        /*0066*/ 	.short	0x001c


	//----- nvinfo : EIATTR_PARAM_CBANK
	.align		4
        /*0068*/ 	.byte	0x04, 0x0a
        /*006a*/ 	.short	(.L_69 - .L_68)
	.align		4
.L_68:
        /*006c*/ 	.word	index@(.nv.constant0._Z13dgemm_cuda_02PdS_S_i)
        /*0070*/ 	.short	0x0380
        /*0072*/ 	.short	0x001c


	//----- nvinfo : EIATTR_SW_WAR
	.align		4
.L_69:
        /*0074*/ 	.byte	0x04, 0x36
        /*0076*/ 	.short	(.L_71 - .L_70)
.L_70:
        /*0078*/ 	.word	0x00000008
.L_71:


//--------------------- .nv.info._Z13dgemm_cuda_01PdS_S_i --------------------------
	.section	.nv.info._Z13dgemm_cuda_01PdS_S_i,"",@"SHT_CUDA_INFO"
	.sectionflags	@""
	.align	4


	//----- nvinfo : EIATTR_CUDA_API_VERSION
	.align		4
        /*0000*/ 	.byte	0x04, 0x37
        /*0002*/ 	.short	(.L_73 - .L_72)
.L_72:
        /*0004*/ 	.word	0x00000082


	//----- nvinfo : EIATTR_KPARAM_INFO
	.align		4
.L_73:
        /*0008*/ 	.byte	0x04, 0x17
        /*000a*/ 	.short	(.L_75 - .L_74)
.L_74:
        /*000c*/ 	.word	0x00000000
        /*0010*/ 	.short	0x0003
        /*0012*/ 	.short	0x0018
        /*0014*/ 	.byte	0x00, 0xf0, 0x11, 0x00


	//----- nvinfo : EIATTR_KPARAM_INFO
	.align		4
.L_75:
        /*0018*/ 	.byte	0x04, 0x17
        /*001a*/ 	.short	(.L_77 - .L_76)
.L_76:
        /*001c*/ 	.word	0x00000000
        /*0020*/ 	.short	0x0002
        /*0022*/ 	.short	0x0010
        /*0024*/ 	.byte	0x00, 0xf5, 0x21, 0x00


	//----- nvinfo : EIATTR_KPARAM_INFO
	.align		4
.L_77:
        /*0028*/ 	.byte	0x04, 0x17
        /*002a*/ 	.short	(.L_79 - .L_78)
.L_78:
        /*002c*/ 	.word	0x00000000
        /*0030*/ 	.short	0x0001
        /*0032*/ 	.short	0x0008
        /*0034*/ 	.byte	0x00, 0xf5, 0x21, 0x00


	//----- nvinfo : EIATTR_KPARAM_INFO
	.align		4
.L_79:
        /*0038*/ 	.byte	0x04, 0x17
        /*003a*/ 	.short	(.L_81 - .L_80)
.L_80:
        /*003c*/ 	.word	0x00000000
        /*0040*/ 	.short	0x0000
        /*0042*/ 	.short	0x0000
        /*0044*/ 	.byte	0x00, 0xf5, 0x21, 0x00


	//----- nvinfo : EIATTR_SPARSE_MMA_MASK
	.align		4
.L_81:
        /*0048*/ 	.byte	0x03, 0x50
        /*004a*/ 	.short	0x0000


	//----- nvinfo : EIATTR_MAXREG_COUNT
	.align		4
        /*004c*/ 	.byte	0x03, 0x1b
        /*004e*/ 	.short	0x00ff


	//----- nvinfo : EIATTR_MERCURY_ISA_VERSION
	.align		4
        /*0050*/ 	.byte	0x03, 0x5f
        /*0052*/ 	.short	0x0101


	//----- nvinfo : EIATTR_VRC_CTA_INIT_COUNT
	.align		4
        /*0054*/ 	.byte	0x02, 0x4a
	.zero		1
	.zero		1


	//----- nvinfo : EIATTR_EXIT_INSTR_OFFSETS
	.align		4
        /*0058*/ 	.byte	0x04, 0x1c
        /*005a*/ 	.short	(.L_83 - .L_82)


	//   ....[0]....
.L_82:
        /*005c*/ 	.word	0x00000030


	//   ....[1]....
        /*0060*/ 	.word	0x00000af0


	//----- nvinfo : EIATTR_CBANK_PARAM_SIZE
	.align		4
.L_83:
        /*0064*/ 	.byte	0x03, 0x19
        /*0066*/ 	.short	0x001c


	//----- nvinfo : EIATTR_PARAM_CBANK
	.align		4
        /*0068*/ 	.byte	0x04, 0x0a
        /*006a*/ 	.short	(.L_85 - .L_84)
	.align		4
.L_84:
        /*006c*/ 	.word	index@(.nv.constant0._Z13dgemm_cuda_01PdS_S_i)
        /*0070*/ 	.short	0x0380
        /*0072*/ 	.short	0x001c


	//----- nvinfo : EIATTR_SW_WAR
	.align		4
.L_85:
        /*0074*/ 	.byte	0x04, 0x36
        /*0076*/ 	.short	(.L_87 - .L_86)
.L_86:
        /*0078*/ 	.word	0x00000008
.L_87:


//--------------------- .nv.callgraph             --------------------------
	.section	.nv.callgraph,"",@"SHT_CUDA_CALLGRAPH"
	.align	4
	.sectionentsize	8
	.align		4
        /*0000*/ 	.word	0x00000000
	.align		4
        /*0004*/ 	.word	0xffffffff
	.align		4
        /*0008*/ 	.word	0x00000000
	.align		4
        /*000c*/ 	.word	0xfffffffe
	.align		4
        /*0010*/ 	.word	0x00000000
	.align		4
        /*0014*/ 	.word	0xfffffffd
	.align		4
        /*0018*/ 	.word	0x00000000
	.align		4
        /*001c*/ 	.word	0xfffffffc


//--------------------- .text._Z13sgemm_cuda_01PfS_S_i --------------------------
	.section	.text._Z13sgemm_cuda_01PfS_S_i,"ax",@progbits
	.align	128
        .global         _Z13sgemm_cuda_01PfS_S_i
        .type           _Z13sgemm_cuda_01PfS_S_i,@function
        .size           _Z13sgemm_cuda_01PfS_S_i,(.L_x_26 - _Z13sgemm_cuda_01PfS_S_i)
        .other          _Z13sgemm_cuda_01PfS_S_i,@"STO_CUDA_ENTRY STV_DEFAULT"
_Z13sgemm_cuda_01PfS_S_i:
.text._Z13sgemm_cuda_01PfS_S_i:
[----:B------:R-:W-:Y:S01]  /*0000*/  LDC R1, c[0x0][0x37c] ;  /* 0x0000df00ff017b82 */ /* 0x000fe20000000800 */
[----:B------:R-:W0:Y:S07]  /*0010*/  S2R R2, SR_TID.Y ;  /* 0x0000000000027919 */ /* 0x000e2e0000002200 */
[----:B------:R-:W0:Y:S01]  /*0020*/  S2UR UR4, SR_CTAID.Y ;  /* 0x00000000000479c3 */ /* 0x000e220000002600 */
[----:B------:R-:W1:Y:S07]  /*0030*/  S2R R4, SR_TID.X ;  /* 0x0000000000047919 */ /* 0x000e6e0000002100 */
[----:B------:R-:W0:Y:S08]  /*0040*/  LDC R5, c[0x0][0x364] ;  /* 0x0000d900ff057b82 */ /* 0x000e300000000800 */
[----:B------:R-:W1:Y:S08]  /*0050*/  S2UR UR5, SR_CTAID.X ;  /* 0x00000000000579c3 */ /* 0x000e700000002500 */
[----:B------:R-:W1:Y:S08]  /*0060*/  LDC R3, c[0x0][0x360] ;  /* 0x0000d800ff037b82 */ /* 0x000e700000000800 */
[----:B------:R-:W2:Y:S01]  /*0070*/  LDC R0, c[0x0][0x398] ;  /* 0x0000e600ff007b82 */ /* 0x000ea20000000800 */
[----:B0-----:R-:W-:-:S02]  /*0080*/  IMAD R5, R5, UR4, R2 ;  /* 0x0000000405057c24 */ /* 0x001fc4000f8e0202 */
[----:B-1----:R-:W-:-:S05]  /*0090*/  IMAD R2, R3, UR5, R4 ;  /* 0x0000000503027c24 */ /* 0x002fca000f8e0204 */
[----:B------:R-:W-:-:S04]  /*00a0*/  VIMNMX R3, PT, PT, R5, R2, !PT ;  /* 0x0000000205037248 */ /* 0x000fc80007fe0100 */
[----:B--2---:R-:W-:-:S13]  /*00b0*/  ISETP.GE.AND P0, PT, R3, R0, PT ;  /* 0x000000000300720c */ /* 0x004fda0003f06270 */
[----:B------:R-:W-:Y:S05]  /*00c0*/  @P0 EXIT ;  /* 0x000000000000094d */ /* 0x000fea0003800000 */
[C---:B------:R-:W-:Y:S01]  /*00d0*/  ISETP.GE.U32.AND P1, PT, R0.reuse, 0x8, PT ;  /* 0x000000080000780c */ /* 0x040fe20003f26070 */
[----:B------:R-:W0:Y:S01]  /*00e0*/  LDCU.64 UR4, c[0x0][0x358] ;  /* 0x00006b00ff0477ac */ /* 0x000e220008000a00 */
[----:B------:R-:W-:Y:S01]  /*00f0*/  LOP3.LUT R3, R0, 0x7, RZ, 0xc0, !PT ;  /* 0x0000000700037812 */ /* 0x000fe200078ec0ff */
[----:B------:R-:W-:Y:S01]  /*0100*/  IMAD R5, R5, R0, RZ ;  /* 0x0000000005057224 */ /* 0x000fe200078e02ff */
[----:B------:R-:W-:Y:S01]  /*0110*/  SHF.R.S32.HI R7, RZ, 0x1f, R2 ;  /* 0x0000001fff077819 */ /* 0x000fe20000011402 */
[----:B------:R-:W-:Y:S01]  /*0120*/  IMAD.MOV.U32 R4, RZ, RZ, RZ ;  /* 0x000000ffff047224 */ /* 0x000fe200078e00ff */
[----:B------:R-:W-:Y:S02]  /*0130*/  ISETP.NE.AND P0, PT, R3, RZ, PT ;  /* 0x000000ff0300720c */ /* 0x000fe40003f05270 */
[----:B------:R-:W-:-:S05]  /*0140*/  CS2R R18, SRZ ;  /* 0x0000000000127805 */ /* 0x000fca000001ff00 */
[----:B------:R-:W-:Y:S06]  /*0150*/  @!P1 BRA `(.L_x_0) ;  /* 0x0000000400989947 */ /* 0x000fec0003800000 */
[----:B------:R-:W1:Y:S01]  /*0160*/  LDC.64 R8, c[0x0][0x380] ;  /* 0x0000e000ff087b82 */ /* 0x000e620000000a00 */
[----:B------:R-:W2:Y:S01]  /*0170*/  LDCU.64 UR6, c[0x0][0x388] ;  /* 0x00007100ff0677ac */ /* 0x000ea20008000a00 */
[C---:B------:R-:W-:Y:S01]  /*0180*/  LOP3.LUT R4, R0.reuse, 0x7ffffff8, RZ, 0xc0, !PT ;  /* 0x7ffffff800047812 */ /* 0x040fe200078ec0ff */
[C---:B------:R-:W-:Y:S01]  /*0190*/  IMAD R21, R0.reuse, 0x6, RZ ;  /* 0x0000000600157824 */ /* 0x040fe200078e02ff */
[----:B------:R-:W-:Y:S01]  /*01a0*/  CS2R R18, SRZ ;  /* 0x0000000000127805 */ /* 0x000fe2000001ff00 */
[----:B------:R-:W3:Y:S01]  /*01b0*/  LDCU UR8, c[0x0][0x398] ;  /* 0x00007300ff0877ac */ /* 0x000ee20008000800 */
[C---:B------:R-:W-:Y:S02]  /*01c0*/  IMAD R25, R0.reuse, 0x5, RZ ;  /* 0x0000000500197824 */ /* 0x040fe400078e02ff */
[C---:B------:R-:W-:Y:S02]  /*01d0*/  IMAD.SHL.U32 R27, R0.reuse, 0x4, RZ ;  /* 0x00000004001b7824 */ /* 0x040fe400078e00ff */
[----:B------:R-:W-:-:S02]  /*01e0*/  IMAD R29, R0, 0x3, RZ ;  /* 0x00000003001d7824 */ /* 0x000fc400078e02ff */
[----:B------:R-:W-:Y:S02]  /*01f0*/  IMAD.SHL.U32 R20, R0, 0x2, RZ ;  /* 0x0000000200147824 */ /* 0x000fe400078e00ff */
[----:B------:R-:W-:Y:S02]  /*0200*/  IMAD.MOV R6, RZ, RZ, -R4 ;  /* 0x000000ffff067224 */ /* 0x000fe400078e0a04 */
[----:B---3--:R-:W-:Y:S02]  /*0210*/  IMAD.U32 R24, RZ, RZ, UR8 ;  /* 0x00000008ff187e24 */ /* 0x008fe4000f8e00ff */
[----:B-1----:R-:W-:-:S03]  /*0220*/  IMAD.WIDE.U32 R8, R5, 0x4, R8 ;  /* 0x0000000405087825 */ /* 0x002fc600078e0008 */
[----:B------:R-:W-:Y:S01]  /*0230*/  IADD3 R22, P1, PT, R8, 0x10, RZ ;  /* 0x0000001008167810 */ /* 0x000fe20007f3e0ff */
[----:B------:R-:W-:-:S04]  /*0240*/  IMAD.SHL.U32 R8, R0, 0x8, RZ ;  /* 0x0000000800087824 */ /* 0x000fc800078e00ff */
[----:B------:R-:W-:Y:S01]  /*0250*/  IMAD.X R23, RZ, RZ, R9, P1 ;  /* 0x000000ffff177224 */ /* 0x000fe200008e0609 */
[----:B--2---:R-:W-:Y:S01]  /*0260*/  LEA R10, P1, R2, UR6, 0x2 ;  /* 0x00000006020a7c11 */ /* 0x004fe2000f8210ff */
[----:B------:R-:W-:-:S03]  /*0270*/  IMAD R9, R0, 0x7, RZ ;  /* 0x0000000700097824 */ /* 0x000fc600078e02ff */
[----:B------:R-:W-:-:S09]  /*0280*/  LEA.HI.X R11, R2, UR7, R7, 0x2, P1 ;  /* 0x00000007020b7c11 */ /* 0x000fd200088f1407 */
.L_x_1:
[----:B------:R-:W-:Y:S01]  /*0290*/  IADD3 R17, P1, PT, R2, R24, RZ ;  /* 0x0000001802117210 */ /* 0x000fe20007f3e0ff */
[----:B------:R-:W-:Y:S01]  /*02a0*/  IMAD.MOV.U32 R12, RZ, RZ, R22 ;  /* 0x000000ffff0c7224 */ /* 0x000fe200078e0016 */
[----:B0-----:R-:W2:Y:S01]  /*02b0*/  LDG.E R15, desc[UR4][R10.64] ;  /* 0x000000040a0f7981 */ /* 0x001ea2000c1e1900 */
[----:B------:R-:W-:Y:S02]  /*02c0*/  IMAD.MOV.U32 R13, RZ, RZ, R23 ;  /* 0x000000ffff0d7224 */ /* 0x000fe400078e0017 */
[----:B------:R-:W-:Y:S01]  /*02d0*/  IMAD.X R22, RZ, RZ, R7, P1 ;  /* 0x000000ffff167224 */ /* 0x000fe200008e0607 */
[C---:B------:R-:W-:Y:S02]  /*02e0*/  LEA R16, P1, R17.reuse, UR6, 0x2 ;  /* 0x0000000611107c11 */ /* 0x040fe4000f8210ff */
[----:B------:R-:W2:Y:S02]  /*02f0*/  LDG.E R14, desc[UR4][R12.64+-0x10] ;  /* 0xfffff0040c0e7981 */ /* 0x000ea4000c1e1900 */
[----:B------:R-:W-:-:S02]  /*0300*/  LEA.HI.X R17, R17, UR7, R22, 0x2, P1 ;  /* 0x0000000711117c11 */ /* 0x000fc400088f1416 */
[----:B------:R-:W3:Y:S04]  /*0310*/  LDG.E R22, desc[UR4][R12.64+-0xc] ;  /* 0xfffff4040c167981 */ /* 0x000ee8000c1e1900 */
[----:B------:R-:W3:Y:S01]  /*0320*/  LDG.E R17, desc[UR4][R16.64] ;  /* 0x0000000410117981 */ /* 0x000ee2000c1e1900 */
[----:B--2---:R-:W-:-:S04]  /*0330*/  FADD R26, R14, R15 ;  /* 0x0000000f0e1a7221 */ /* 0x004fc80000000000 */
[----:B------:R-:W0:Y:S01]  /*0340*/  F2F.F64.F32 R14, R26 ;  /* 0x0000001a000e7310 */ /* 0x000e220000201800 */
[----:B---3--:R-:W-:-:S07]  /*0350*/  FADD R28, R22, R17 ;  /* 0x00000011161c7221 */ /* 0x008fce0000000000 */
[----:B------:R1:W2:Y:S01]  /*0360*/  F2F.F64.F32 R16, R28 ;  /* 0x0000001c00107310 */ /* 0x0002a20000201800 */
[----:B0-----:R-:W-:Y:S01]  /*0370*/  DADD R14, R14, R18 ;  /* 0x000000000e0e7229 */ /* 0x001fe20000000012 */
[----:B-1----:R-:W3:Y:S01]  /*0380*/  LDG.E R28, desc[UR4][R12.64+-0x4] ;  /* 0xfffffc040c1c7981 */ /* 0x002ee2000c1e1900 */
[----:B------:R-:W-:-:S05]  /*0390*/  IADD3 R18, P1, PT, R2, R20, RZ ;  /* 0x0000001402127210 */ /* 0x000fca0007f3e0ff */
[----:B------:R-:W-:Y:S01]  /*03a0*/  IMAD.X R19, RZ, RZ, R7, P1 ;  /* 0x000000ffff137224 */ /* 0x000fe200008e0607 */
[C---:B------:R-:W-:Y:S01]  /*03b0*/  LEA R22, P1, R18.reuse, UR6, 0x2 ;  /* 0x0000000612167c11 */ /* 0x040fe2000f8210ff */
[----:B--2---:R-:W-:Y:S01]  /*03c0*/  DADD R16, R14, R16 ;  /* 0x000000000e107229 */ /* 0x004fe20000000010 */
[----:B------:R-:W2:Y:S02]  /*03d0*/  LDG.E R14, desc[UR4][R12.64+-0x8] ;  /* 0xfffff8040c0e7981 */ /* 0x000ea4000c1e1900 */
[----:B------:R-:W-:Y:S02]  /*03e0*/  LEA.HI.X R23, R18, UR7, R19, 0x2, P1 ;  /* 0x0000000712177c11 */ /* 0x000fe400088f1413 */
[----:B------:R-:W-:-:S04]  /*03f0*/  IADD3 R15, P1, PT, R2, R29, RZ ;  /* 0x0000001d020f7210 */ /* 0x000fc80007f3e0ff */
[----:B------:R-:W2:Y:S01]  /*0400*/  LDG.E R23, desc[UR4][R22.64] ;  /* 0x0000000416177981 */ /* 0x000ea2000c1e1900 */
[----:B------:R-:W-:Y:S01]  /*0410*/  IMAD.X R26, RZ, RZ, R7, P1 ;  /* 0x000000ffff1a7224 */ /* 0x000fe200008e0607 */
[----:B------:R-:W-:-:S04]  /*0420*/  LEA R18, P1, R15, UR6, 0x2 ;  /* 0x000000060f127c11 */ /* 0x000fc8000f8210ff */
[----:B------:R-:W-:-:S06]  /*0430*/  LEA.HI.X R19, R15, UR7, R26, 0x2, P1 ;  /* 0x000000070f137c11 */ /* 0x000fcc00088f141a */
[----:B------:R-:W3:Y:S01]  /*0440*/  LDG.E R19, desc[UR4][R18.64] ;  /* 0x0000000412137981 */ /* 0x000ee2000c1e1900 */
[----:B--2---:R-:W-:-:S04]  /*0450*/  FADD R26, R14, R23 ;  /* 0x000000170e1a7221 */ /* 0x004fc80000000000 */
[----:B------:R-:W0:Y:S01]  /*0460*/  F2F.F64.F32 R14, R26 ;  /* 0x0000001a000e7310 */ /* 0x000e220000201800 */
[----:B---3--:R-:W-:-:S07]  /*0470*/  FADD R28, R28, R19 ;  /* 0x000000131c1c7221 */ /* 0x008fce0000000000 */
[----:B------:R1:W2:Y:S01]  /*0480*/  F2F.F64.F32 R18, R28 ;  /* 0x0000001c00127310 */ /* 0x0002a20000201800 */
[----:B0-----:R-:W-:Y:S01]  /*0490*/  DADD R14, R16, R14 ;  /* 0x00000000100e7229 */ /* 0x001fe2000000000e */
[----:B------:R-:W-:Y:S01]  /*04a0*/  IADD3 R16, P1, PT, R2, R27, RZ ;  /* 0x0000001b02107210 */ /* 0x000fe20007f3e0ff */
[----:B-1----:R-:W3:Y:S04]  /*04b0*/  LDG.E R28, desc[UR4][R12.64+0x4] ;  /* 0x000004040c1c7981 */ /* 0x002ee8000c1e1900 */
[----:B------:R-:W-:Y:S01]  /*04c0*/  IMAD.X R17, RZ, RZ, R7, P1 ;  /* 0x000000ffff117224 */ /* 0x000fe200008e0607 */
[----:B------:R-:W-:-:S04]  /*04d0*/  LEA R22, P1, R16, UR6, 0x2 ;  /* 0x0000000610167c11 */ /* 0x000fc8000f8210ff */
[----:B------:R-:W-:Y:S01]  /*04e0*/  LEA.HI.X R23, R16, UR7, R17, 0x2, P1 ;  /* 0x0000000710177c11 */ /* 0x000fe200088f1411 */
[----:B--2---:R-:W-:Y:S01]  /*04f0*/  DADD R18, R14, R18 ;  /* 0x000000000e127229 */ /* 0x004fe20000000012 */
[----:B------:R-:W2:Y:S01]  /*0500*/  LDG.E R16, desc[UR4][R12.64] ;  /* 0x000000040c107981 */ /* 0x000ea2000c1e1900 */
[----:B------:R-:W-:-:S03]  /*0510*/  IADD3 R15, P1, PT, R2, R25, RZ ;  /* 0x00000019020f7210 */ /* 0x000fc60007f3e0ff */
[----:B------:R-:W2:Y:S02]  /*0520*/  LDG.E R23, desc[UR4][R22.64] ;  /* 0x0000000416177981 */ /* 0x000ea4000c1e1900 */
[----:B------:R-:W-:Y:S01]  /*0530*/  IMAD.X R26, RZ, RZ, R7, P1 ;  /* 0x000000ffff1a7224 */ /* 0x000fe200008e0607 */
[----:B------:R-:W-:-:S04]  /*0540*/  LEA R14, P1, R15, UR6, 0x2 ;  /* 0x000000060f0e7c11 */ /* 0x000fc8000f8210ff */
[----:B------:R-:W-:-:S06]  /*0550*/  LEA.HI.X R15, R15, UR7, R26, 0x2, P1 ;  /* 0x000000070f0f7c11 */ /* 0x000fcc00088f141a */
[----:B------:R-:W3:Y:S01]  /*0560*/  LDG.E R15, desc[UR4][R14.64] ;  /* 0x000000040e0f7981 */ /* 0x000ee2000c1e1900 */
[----:B--2---:R-:W-:-:S04]  /*0570*/  FADD R26, R16, R23 ;  /* 0x00000017101a7221 */ /* 0x004fc80000000000 */
[----:B------:R-:W0:Y:S01]  /*0580*/  F2F.F64.F32 R16, R26 ;  /* 0x0000001a00107310 */ /* 0x000e220000201800 */
[----:B---3--:R-:W-:-:S07]  /*0590*/  FADD R28, R28, R15 ;  /* 0x0000000f1c1c7221 */ /* 0x008fce0000000000 */
[----:B------:R-:W1:Y:S01]  /*05a0*/  F2F.F64.F32 R14, R28 ;  /* 0x0000001c000e7310 */ /* 0x000e620000201800 */
[----:B0-----:R-:W-:Y:S01]  /*05b0*/  DADD R16, R18, R16 ;  /* 0x0000000012107229 */ /* 0x001fe20000000010 */
[----:B------:R-:W-:-:S04]  /*05c0*/  IADD3 R18, P1, PT, R2, R21, RZ ;  /* 0x0000001502127210 */ /* 0x000fc80007f3e0ff */
[----:B------:R-:W-:Y:S02]  /*05d0*/  IADD3.X R19, PT, PT, RZ, R7, RZ, P1, !PT ;  /* 0x00000007ff137210 */ /* 0x000fe40000ffe4ff */
[----:B------:R-:W-:-:S04]  /*05e0*/  LEA R22, P1, R18, UR6, 0x2 ;  /* 0x0000000612167c11 */ /* 0x000fc8000f8210ff */
[----:B------:R-:W-:Y:S01]  /*05f0*/  LEA.HI.X R23, R18, UR7, R19, 0x2, P1 ;  /* 0x0000000712177c11 */ /* 0x000fe200088f1413 */
[----:B-1----:R-:W-:Y:S01]  /*0600*/  DADD R14, R16, R14 ;  /* 0x00000000100e7229 */ /* 0x002fe2000000000e */
[----:B------:R-:W2:Y:S01]  /*0610*/  LDG.E R19, desc[UR4][R12.64+0xc] ;  /* 0x00000c040c137981 */ /* 0x000ea2000c1e1900 */
[----:B------:R-:W-:-:S03]  /*0620*/  IADD3 R17, P1, PT, R2, R9, RZ ;  /* 0x0000000902117210 */ /* 0x000fc60007f3e0ff */
[----:B------:R0:W3:Y:S02]  /*0630*/  LDG.E R23, desc[UR4][R22.64] ;  /* 0x0000000416177981 */ /* 0x0000e4000c1e1900 */
[----:B------:R-:W-:Y:S01]  /*0640*/  IMAD.X R18, RZ, RZ, R7, P1 ;  /* 0x000000ffff127224 */ /* 0x000fe200008e0607 */
[----:B------:R-:W-:-:S04]  /*0650*/  LEA R16, P1, R17, UR6, 0x2 ;  /* 0x0000000611107c11 */ /* 0x000fc8000f8210ff */
[----:B------:R-:W-:Y:S02]  /*0660*/  LEA.HI.X R17, R17, UR7, R18, 0x2, P1 ;  /* 0x0000000711117c11 */ /* 0x000fe400088f1412 */
[----:B------:R-:W3:Y:S04]  /*0670*/  LDG.E R18, desc[UR4][R12.64+0x8] ;  /* 0x000008040c127981 */ /* 0x000ee8000c1e1900 */
[----:B------:R1:W2:Y:S01]  /*0680*/  LDG.E R28, desc[UR4][R16.64] ;  /* 0x00000004101c7981 */ /* 0x0002a2000c1e1900 */
[----:B0-----:R-:W-:Y:S01]  /*0690*/  IADD3 R22, P1, PT, R12, 0x20, RZ ;  /* 0x000000200c167810 */ /* 0x001fe20007f3e0ff */
[----:B------:R-:W-:Y:S02]  /*06a0*/  VIADD R6, R6, 0x8 ;  /* 0x0000000806067836 */ /* 0x000fe40000000000 */
[----:B------:R-:W-:-:S04]  /*06b0*/  IMAD.WIDE.U32 R10, R8, 0x4, R10 ;  /* 0x00000004080a7825 */ /* 0x000fc800078e000a */
[C---:B------:R-:W-:Y:S02]  /*06c0*/  IMAD.IADD R9, R8.reuse, 0x1, R9 ;  /* 0x0000000108097824 */ /* 0x040fe400078e0209 */
[C---:B------:R-:W-:Y:S02]  /*06d0*/  IMAD.IADD R21, R8.reuse, 0x1, R21 ;  /* 0x0000000108157824 */ /* 0x040fe400078e0215 */
[C---:B------:R-:W-:Y:S02]  /*06e0*/  IMAD.IADD R25, R8.reuse, 0x1, R25 ;  /* 0x0000000108197824 */ /* 0x040fe400078e0219 */
[C---:B------:R-:W-:Y:S02]  /*06f0*/  IMAD.IADD R27, R8.reuse, 0x1, R27 ;  /* 0x00000001081b7824 */ /* 0x040fe400078e021b */
[C---:B------:R-:W-:Y:S02]  /*0700*/  IMAD.IADD R29, R8.reuse, 0x1, R29 ;  /* 0x00000001081d7824 */ /* 0x040fe400078e021d */
[----:B------:R-:W-:-:S02]  /*0710*/  IMAD.IADD R20, R8, 0x1, R20 ;  /* 0x0000000108147824 */ /* 0x000fc400078e0214 */
[----:B------:R-:W-:Y:S02]  /*0720*/  IMAD.IADD R24, R8, 0x1, R24 ;  /* 0x0000000108187824 */ /* 0x000fe400078e0218 */
[----:B---3--:R-:W-:-:S04]  /*0730*/  FADD R26, R18, R23 ;  /* 0x00000017121a7221 */ /* 0x008fc80000000000 */
[----:B-1----:R-:W0:Y:S01]  /*0740*/  F2F.F64.F32 R16, R26 ;  /* 0x0000001a00107310 */ /* 0x002e220000201800 */
[----:B--2---:R-:W-:Y:S01]  /*0750*/  FADD R28, R19, R28 ;  /* 0x0000001c131c7221 */ /* 0x004fe20000000000 */
[----:B------:R-:W-:Y:S01]  /*0760*/  IMAD.X R23, RZ, RZ, R13, P1 ;  /* 0x000000ffff177224 */ /* 0x000fe200008e060d */
[----:B------:R-:W-:-:S05]  /*0770*/  ISETP.NE.AND P1, PT, R6, RZ, PT ;  /* 0x000000ff0600720c */ /* 0x000fca0003f25270 */
[----:B------:R-:W1:Y:S01]  /*0780*/  F2F.F64.F32 R18, R28 ;  /* 0x0000001c00127310 */ /* 0x000e620000201800 */
[----:B0-----:R-:W-:-:S08]  /*0790*/  DADD R14, R14, R16 ;  /* 0x000000000e0e7229 */ /* 0x001fd00000000010 */
[----:B-1----:R-:W-:Y:S01]  /*07a0*/  DADD R18, R14, R18 ;  /* 0x000000000e127229 */ /* 0x002fe20000000012 */
[----:B------:R-:W-:Y:S10]  /*07b0*/  @P1 BRA `(.L_x_1) ;  /* 0xfffffff800b41947 */ /* 0x000ff4000383ffff */
.L_x_0:
[----:B------:R-:W-:Y:S05]  /*07c0*/  @!P0 BRA `(.L_x_2) ;  /* 0x0000000400988947 */ /* 0x000fea0003800000 */
[----:B------:R-:W-:Y:S02]  /*07d0*/  ISETP.GE.U32.AND P1, PT, R3, 0x4, PT ;  /* 0x000000040300780c */ /* 0x000fe40003f26070 */
[----:B------:R-:W-:-:S04]  /*07e0*/  LOP3.LUT R6, R0, 0x3, RZ, 0xc0, !PT ;  /* 0x0000000300067812 */ /* 0x000fc800078ec0ff */
[----:B------:R-:W-:-:S07]  /*07f0*/  ISETP.NE.AND P0, PT, R6, RZ, PT ;  /* 0x000000ff0600720c */ /* 0x000fce0003f05270 */
[----:B------:R-:W-:Y:S06]  /*0800*/  @!P1 BRA `(.L_x_3) ;  /* 0x0000000000c49947 */ /* 0x000fec0003800000 */
[----:B------:R-:W1:Y:S01]  /*0810*/  LDC.64 R12, c[0x0][0x380] ;  /* 0x0000e000ff0c7b82 */ /* 0x000e620000000a00 */
[----:B------:R-:W2:Y:S01]  /*0820*/  LDCU.128 UR8, c[0x0][0x380] ;  /* 0x00007000ff0877ac */ /* 0x000ea20008000c00 */
[----:B------:R-:W-:Y:S01]  /*0830*/  IMAD R3, R4, R0, RZ ;  /* 0x0000000004037224 */ /* 0x000fe200078e02ff */
[C---:B------:R-:W-:Y:S01]  /*0840*/  IADD3 R9, P1, PT, R5.reuse, R4, RZ ;  /* 0x0000000405097210 */ /* 0x040fe20007f3e0ff */
[----:B------:R-:W-:-:S03]  /*0850*/  IMAD.IADD R21, R5, 0x1, R4 ;  /* 0x0000000105157824 */ /* 0x000fc600078e0204 */
[----:B------:R-:W-:Y:S01]  /*0860*/  IADD3 R17, PT, PT, R3, R0, RZ ;  /* 0x0000000003117210 */ /* 0x000fe20007ffe0ff */
[----:B------:R-:W-:Y:S01]  /*0870*/  IMAD.X R20, RZ, RZ, RZ, P1 ;  /* 0x000000ffff147224 */ /* 0x000fe200008e06ff */
[C---:B------:R-:W-:Y:S02]  /*0880*/  IADD3 R11, P4, PT, R2.reuse, R3, RZ ;  /* 0x00000003020b7210 */ /* 0x040fe40007f9e0ff */
[----:B------:R-:W-:Y:S01]  /*0890*/  IADD3 R3, P3, PT, R2, R17, RZ ;  /* 0x0000001102037210 */ /* 0x000fe20007f7e0ff */
[----:B------:R-:W-:Y:S02]  /*08a0*/  IMAD.IADD R17, R17, 0x1, R0 ;  /* 0x0000000111117824 */ /* 0x000fe400078e0200 */
[--C-:B------:R-:W-:Y:S02]  /*08b0*/  IMAD.X R22, RZ, RZ, R7.reuse, P4 ;  /* 0x000000ffff167224 */ /* 0x100fe400020e0607 */
[----:B------:R-:W-:Y:S01]  /*08c0*/  IMAD.X R16, RZ, RZ, R7, P3 ;  /* 0x000000ffff107224 */ /* 0x000fe200018e0607 */
[----:B--2---:R-:W-:-:S02]  /*08d0*/  LEA R8, P2, R9, UR8, 0x2 ;  /* 0x0000000809087c11 */ /* 0x004fc4000f8410ff */
[----:B------:R-:W-:Y:S02]  /*08e0*/  LEA R14, P4, R11, UR10, 0x2 ;  /* 0x0000000a0b0e7c11 */ /* 0x000fe4000f8810ff */
[----:B------:R-:W-:Y:S01]  /*08f0*/  LEA.HI.X R9, R9, UR9, R20, 0x2, P2 ;  /* 0x0000000909097c11 */ /* 0x000fe200090f1414 */
[----:B-1----:R-:W-:Y:S01]  /*0900*/  IMAD.WIDE.U32 R20, R21, 0x4, R12 ;  /* 0x0000000415147825 */ /* 0x002fe200078e000c */
[----:B------:R-:W-:Y:S02]  /*0910*/  LEA R10, P1, R3, UR10, 0x2 ;  /* 0x0000000a030a7c11 */ /* 0x000fe4000f8210ff */
[----:B------:R-:W-:Y:S02]  /*0920*/  LEA.HI.X R15, R11, UR11, R22, 0x2, P4 ;  /* 0x0000000b0b0f7c11 */ /* 0x000fe4000a0f1416 */
[----:B------:R-:W-:Y:S01]  /*0930*/  LEA.HI.X R11, R3, UR11, R16, 0x2, P1 ;  /* 0x0000000b030b7c11 */ /* 0x000fe200088f1410 */
[----:B0-----:R-:W2:Y:S01]  /*0940*/  LDG.E R21, desc[UR4][R20.64] ;  /* 0x0000000414157981 */ /* 0x001ea2000c1e1900 */
[----:B------:R-:W-:-:S03]  /*0950*/  IADD3 R12, P1, PT, R2, R17, RZ ;  /* 0x00000011020c7210 */ /* 0x000fc60007f3e0ff */
[----:B------:R-:W2:Y:S01]  /*0960*/  LDG.E R14, desc[UR4][R14.64] ;  /* 0x000000040e0e7981 */ /* 0x000ea2000c1e1900 */
[----:B------:R-:W-:Y:S02]  /*0970*/  IMAD.IADD R17, R17, 0x1, R0 ;  /* 0x0000000111117824 */ /* 0x000fe400078e0200 */
[----:B------:R-:W-:Y:S01]  /*0980*/  IMAD.X R23, RZ, RZ, R7, P1 ;  /* 0x000000ffff177224 */ /* 0x000fe200008e0607 */
[----:B------:R-:W-:Y:S01]  /*0990*/  LEA R16, P1, R12, UR10, 0x2 ;  /* 0x0000000a0c107c11 */ /* 0x000fe2000f8210ff */
[----:B------:R0:W3:Y:S01]  /*09a0*/  LDG.E R3, desc[UR4][R10.64] ;  /* 0x000000040a037981 */ /* 0x0000e2000c1e1900 */
[----:B------:R-:W-:-:S03]  /*09b0*/  IADD3 R13, P2, PT, R2, R17, RZ ;  /* 0x00000011020d7210 */ /* 0x000fc60007f5e0ff */
[----:B------:R-:W3:Y:S01]  /*09c0*/  LDG.E R22, desc[UR4][R8.64+0x4] ;  /* 0x0000040408167981 */ /* 0x000ee2000c1e1900 */
[----:B------:R-:W-:Y:S01]  /*09d0*/  LEA.HI.X R17, R12, UR11, R23, 0x2, P1 ;  /* 0x0000000b0c117c11 */ /* 0x000fe200088f1417 */
[----:B------:R-:W-:Y:S01]  /*09e0*/  IMAD.X R24, RZ, RZ, R7, P2 ;  /* 0x000000ffff187224 */ /* 0x000fe200010e0607 */
[C---:B------:R-:W-:Y:S01]  /*09f0*/  LEA R12, P1, R13.reuse, UR10, 0x2 ;  /* 0x0000000a0d0c7c11 */ /* 0x040fe2000f8210ff */
[----:B------:R-:W4:Y:S04]  /*0a00*/  LDG.E R20, desc[UR4][R8.64+0x8] ;  /* 0x0000080408147981 */ /* 0x000f28000c1e1900 */
[----:B------:R-:W4:Y:S01]  /*0a10*/  LDG.E R17, desc[UR4][R16.64] ;  /* 0x0000000410117981 */ /* 0x000f22000c1e1900 */
[----:B------:R-:W-:-:S03]  /*0a20*/  LEA.HI.X R13, R13, UR11, R24, 0x2, P1 ;  /* 0x0000000b0d0d7c11 */ /* 0x000fc600088f1418 */
[----:B------:R-:W5:Y:S04]  /*0a30*/  LDG.E R23, desc[UR4][R8.64+0xc] ;  /* 0x00000c0408177981 */ /* 0x000f68000c1e1900 */
[----:B------:R-:W5:Y:S01]  /*0a40*/  LDG.E R12, desc[UR4][R12.64] ;  /* 0x000000040c0c7981 */ /* 0x000f62000c1e1900 */
[----:B------:R-:W-:Y:S02]  /*0a50*/  VIADD R4, R4, 0x4 ;  /* 0x0000000404047836 */ /* 0x000fe40000000000 */
[----:B--2---:R-:W-:-:S04]  /*0a60*/  FADD R21, R21, R14 ;  /* 0x0000000e15157221 */ /* 0x004fc80000000000 */
[----:B0-----:R-:W0:Y:S01]  /*0a70*/  F2F.F64.F32 R10, R21 ;  /* 0x00000015000a7310 */ /* 0x001e220000201800 */
[----:B---3--:R-:W-:-:S07]  /*0a80*/  FADD R3, R22, R3 ;  /* 0x0000000316037221 */ /* 0x008fce0000000000 */
[----:B------:R-:W1:Y:S01]  /*0a90*/  F2F.F64.F32 R14, R3 ;  /* 0x00000003000e7310 */ /* 0x000e620000201800 */
[----:B----4-:R-:W-:Y:S01]  /*0aa0*/  FADD R20, R20, R17 ;  /* 0x0000001114147221 */ /* 0x010fe20000000000 */
[----:B0-----:R-:W-:-:S06]  /*0ab0*/  DADD R10, R18, R10 ;  /* 0x00000000120a7229 */ /* 0x001fcc000000000a */
[----:B------:R-:W0:Y:S01]  /*0ac0*/  F2F.F64.F32 R16, R20 ;  /* 0x0000001400107310 */ /* 0x000e220000201800 */
[----:B-----5:R-:W-:Y:S01]  /*0ad0*/  FADD R23, R23, R12 ;  /* 0x0000000c17177221 */ /* 0x020fe20000000000 */
[----:B-1----:R-:W-:-:S06]  /*0ae0*/  DADD R10, R10, R14 ;  /* 0x000000000a0a7229 */ /* 0x002fcc000000000e */
[----:B------:R-:W1:Y:S02]  /*0af0*/  F2F.F64.F32 R18, R23 ;  /* 0x0000001700127310 */ /* 0x000e640000201800 */
[----:B0-----:R-:W-:-:S08]  /*0b00*/  DADD R10, R10, R16 ;  /* 0x000000000a0a7229 */ /* 0x001fd00000000010 */
[----:B-1----:R-:W-:-:S11]  /*0b10*/  DADD R18, R10, R18 ;  /* 0x000000000a127229 */ /* 0x002fd60000000012 */
.L_x_3:
[----:B------:R-:W-:Y:S05]  /*0b20*/  @!P0 BRA `(.L_x_2) ;  /* 0x0000000000c08947 */ /* 0x000fea0003800000 */
[----:B------:R-:W-:Y:S02]  /*0b30*/  ISETP.NE.AND P1, PT, R6, 0x1, PT ;  /* 0x000000010600780c */ /* 0x000fe40003f25270 */
[----:B------:R-:W-:-:S04]  /*0b40*/  LOP3.LUT R3, R0, 0x1, RZ, 0xc0, !PT ;  /* 0x0000000100037812 */ /* 0x000fc800078ec0ff */
[----:B------:R-:W-:-:S07]  /*0b50*/  ISETP.NE.U32.AND P0, PT, R3, 0x1, PT ;  /* 0x000000010300780c */ /* 0x000fce0003f05070 */
[----:B------:R-:W-:Y:S06]  /*0b60*/  @!P1 BRA `(.L_x_4) ;  /* 0x0000000000749947 */ /* 0x000fec0003800000 */
[----:B------:R-:W1:Y:S01]  /*0b70*/  LDC.64 R12, c[0x0][0x380] ;  /* 0x0000e000ff0c7b82 */ /* 0x000e620000000a00 */
[----:B------:R-:W2:Y:S01]  /*0b80*/  LDCU.128 UR8, c[0x0][0x380] ;  /* 0x00007000ff0877ac */ /* 0x000ea20008000c00 */
[----:B------:R-:W-:Y:S01]  /*0b90*/  IMAD R3, R4, R0, RZ ;  /* 0x0000000004037224 */ /* 0x000fe200078e02ff */
[CC--:B------:R-:W-:Y:S02]  /*0ba0*/  IADD3 R9, P3, PT, R5.reuse, R4.reuse, RZ ;  /* 0x0000000405097210 */ /* 0x0c0fe40007f7e0ff */
[----:B------:R-:W-:Y:S01]  /*0bb0*/  IADD3 R15, PT, PT, R5, R4, RZ ;  /* 0x00000004050f7210 */ /* 0x000fe20007ffe0ff */
[----:B------:R-:W-:Y:S01]  /*0bc0*/  IMAD.IADD R11, R3, 0x1, R0 ;  /* 0x00000001030b7824 */ /* 0x000fe200078e0200 */
[----:B------:R-:W-:Y:S01]  /*0bd0*/  IADD3 R6, P2, PT, R2, R3, RZ ;  /* 0x0000000302067210 */ /* 0x000fe20007f5e0ff */
[----:B------:R-:W-:-:S03]  /*0be0*/  IMAD.X R14, RZ, RZ, RZ, P3 ;  /* 0x000000ffff0e7224 */ /* 0x000fc600018e06ff */
[----:B------:R-:W-:Y:S01]  /*0bf0*/  IADD3 R16, P3, PT, R2, R11, RZ ;  /* 0x0000000b02107210 */ /* 0x000fe20007f7e0ff */
[----:B------:R-:W-:Y:S01]  /*0c00*/  IMAD.X R3, RZ, RZ, R7, P2 ;  /* 0x000000ffff037224 */ /* 0x000fe200010e0607 */
[C---:B--2---:R-:W-:Y:S02]  /*0c10*/  LEA R8, P1, R9.reuse, UR8, 0x2 ;  /* 0x0000000809087c11 */ /* 0x044fe4000f8210ff */
[C---:B------:R-:W-:Y:S02]  /*0c20*/  LEA R10, P2, R6.reuse, UR10, 0x2 ;  /* 0x0000000a060a7c11 */ /* 0x040fe4000f8410ff */
[----:B------:R-:W-:Y:S01]  /*0c30*/  LEA.HI.X R9, R9, UR9, R14, 0x2, P1 ;  /* 0x0000000909097c11 */ /* 0x000fe200088f140e */
[----:B-1----:R-:W-:Y:S01]  /*0c40*/  IMAD.WIDE.U32 R14, R15, 0x4, R12 ;  /* 0x000000040f0e7825 */ /* 0x002fe200078e000c */
[----:B------:R-:W-:Y:S02]  /*0c50*/  LEA.HI.X R11, R6, UR11, R3, 0x2, P2 ;  /* 0x0000000b060b7c11 */ /* 0x000fe400090f1403 */
[C---:B------:R-:W-:Y:S01]  /*0c60*/  LEA R12, P1, R16.reuse, UR10, 0x2 ;  /* 0x0000000a100c7c11 */ /* 0x040fe2000f8210ff */
[----:B------:R-:W-:Y:S01]  /*0c70*/  IMAD.X R3, RZ, RZ, R7, P3 ;  /* 0x000000ffff037224 */ /* 0x000fe200018e0607 */
[----:B0-----:R-:W2:Y:S04]  /*0c80*/  LDG.E R8, desc[UR4][R8.64+0x4] ;  /* 0x0000040408087981 */ /* 0x001ea8000c1e1900 */
[----:B------:R-:W3:Y:S01]  /*0c90*/  LDG.E R11, desc[UR4][R10.64] ;  /* 0x000000040a0b7981 */ /* 0x000ee2000c1e1900 */
[----:B------:R-:W-:-:S03]  /*0ca0*/  LEA.HI.X R13, R16, UR11, R3, 0x2, P1 ;  /* 0x0000000b100d7c11 */ /* 0x000fc600088f1403 */
[----:B------:R-:W3:Y:S04]  /*0cb0*/  LDG.E R14, desc[UR4][R14.64] ;  /* 0x000000040e0e7981 */ /* 0x000ee8000c1e1900 */
[----:B------:R-:W2:Y:S01]  /*0cc0*/  LDG.E R13, desc[UR4][R12.64] ;  /* 0x000000040c0d7981 */ /* 0x000ea2000c1e1900 */
[----:B------:R-:W-:Y:S02]  /*0cd0*/  VIADD R4, R4, 0x2 ;  /* 0x0000000204047836 */ /* 0x000fe40000000000 */
[----:B---3--:R-:W-:-:S04]  /*0ce0*/  FADD R3, R14, R11 ;  /* 0x0000000b0e037221 */ /* 0x008fc80000000000 */
[----:B------:R-:W0:Y:S01]  /*0cf0*/  F2F.F64.F32 R16, R3 ;  /* 0x0000000300107310 */ /* 0x000e220000201800 */
[----:B--2---:R-:W-:-:S07]  /*0d00*/  FADD R20, R8, R13 ;  /* 0x0000000d08147221 */ /* 0x004fce0000000000 */
[----:B------:R-:W1:Y:S01]  /*0d10*/  F2F.F64.F32 R20, R20 ;  /* 0x0000001400147310 */ /* 0x000e620000201800 */
[----:B0-----:R-:W-:-:S08]  /*0d20*/  DADD R16, R18, R16 ;  /* 0x0000000012107229 */ /* 0x001fd00000000010 */
[----:B-1----:R-:W-:-:S11]  /*0d30*/  DADD R18, R16, R20 ;  /* 0x0000000010127229 */ /* 0x002fd60000000014 */
.L_x_4:
[----:B------:R-:W-:Y:S05]  /*0d40*/  @P0 BRA `(.L_x_2) ;  /* 0x0000000000380947 */ /* 0x000fea0003800000 */
[----:B------:R-:W1:Y:S01]  /*0d50*/  LDC.64 R8, c[0x0][0x380] ;  /* 0x0000e000ff087b82 */ /* 0x000e620000000a00 */
[----:B------:R-:W2:Y:S01]  /*0d60*/  LDCU.64 UR6, c[0x0][0x388] ;  /* 0x00007100ff0677ac */ /* 0x000ea20008000a00 */
[----:B------:R-:W-:-:S05]  /*0d70*/  IMAD R3, R4, R0, RZ ;  /* 0x0000000004037224 */ /* 0x000fca00078e02ff */
[----:B------:R-:W-:Y:S01]  /*0d80*/  IADD3 R0, P0, PT, R3, R2, RZ ;  /* 0x0000000203007210 */ /* 0x000fe20007f1e0ff */
[----:B------:R-:W-:-:S04]  /*0d90*/  IMAD.IADD R3, R5, 0x1, R4 ;  /* 0x0000000105037824 */ /* 0x000fc800078e0204 */
[----:B------:R-:W-:Y:S01]  /*0da0*/  IMAD.X R11, RZ, RZ, R7, P0 ;  /* 0x000000ffff0b7224 */ /* 0x000fe200000e0607 */
[----:B--2---:R-:W-:-:S04]  /*0db0*/  LEA R12, P0, R0, UR6, 0x2 ;  /* 0x00000006000c7c11 */ /* 0x004fc8000f8010ff */
[----:B------:R-:W-:Y:S01]  /*0dc0*/  LEA.HI.X R13, R0, UR7, R11, 0x2, P0 ;  /* 0x00000007000d7c11 */ /* 0x000fe200080f140b */
[----:B-1----:R-:W-:-:S05]  /*0dd0*/  IMAD.WIDE.U32 R8, R3, 0x4, R8 ;  /* 0x0000000403087825 */ /* 0x002fca00078e0008 */
[----:B0-----:R-:W2:Y:S04]  /*0de0*/  LDG.E R13, desc[UR4][R12.64] ;  /* 0x000000040c0d7981 */ /* 0x001ea8000c1e1900 */
[----:B------:R-:W2:Y:S02]  /*0df0*/  LDG.E R8, desc[UR4][R8.64] ;  /* 0x0000000408087981 */ /* 0x000ea4000c1e1900 */
[----:B--2---:R-:W-:-:S06]  /*0e00*/  FADD R10, R8, R13 ;  /* 0x0000000d080a7221 */ /* 0x004fcc0000000000 */
[----:B------:R-:W0:Y:S02]  /*0e10*/  F2F.F64.F32 R10, R10 ;  /* 0x0000000a000a7310 */ /* 0x000e240000201800 */
[----:B0-----:R-:W-:-:S11]  /*0e20*/  DADD R18, R18, R10 ;  /* 0x0000000012127229 */ /* 0x001fd6000000000a */
.L_x_2:
[----:B------:R-:W1:Y:S01]  /*0e30*/  LDCU.64 UR6, c[0x0][0x390] ;  /* 0x00007200ff0677ac */ /* 0x000e620008000a00 */
[----:B------:R-:W0:Y:S01]  /*0e40*/  F2F.F32.F64 R19, R18 ;  /* 0x0000001200137310 */ /* 0x000e220000301000 */
[----:B------:R-:W-:-:S05]  /*0e50*/  IADD3 R5, P0, PT, R2, R5, RZ ;  /* 0x0000000502057210 */ /* 0x000fca0007f1e0ff */
[----:B------:R-:W-:Y:S01]  /*0e60*/  IMAD.X R0, RZ, RZ, R7, P0 ;  /* 0x000000ffff007224 */ /* 0x000fe200000e0607 */
[----:B-1----:R-:W-:-:S04]  /*0e70*/  LEA R2, P0, R5, UR6, 0x2 ;  /* 0x0000000605027c11 */ /* 0x002fc8000f8010ff */
[----:B------:R-:W-:-:S05]  /*0e80*/  LEA.HI.X R3, R5, UR7, R0, 0x2, P0 ;  /* 0x0000000705037c11 */ /* 0x000fca00080f1400 */
[----:B0-----:R-:W-:Y:S01]  /*0e90*/  STG.E desc[UR4][R2.64], R19 ;  /* 0x0000001302007986 */ /* 0x001fe2000c101904 */
[----:B------:R-:W-:Y:S05]  /*0ea0*/  EXIT ;  /* 0x000000000000794d */ /* 0x000fea0003800000 */
.L_x_5:
[----:B------:R-:W-:-:S00]  /*0eb0*/  BRA `(.L_x_5) ;  /* 0xfffffffc00fc7947 */ /* 0x000fc0000383ffff */
[----:B------:R-:W-:-:S00]  /*0ec0*/  NOP ;  /* 0x0000000000007918 */ /* 0x000fc00000000000 */
        /* <DEDUP_REMOVED lines=11> */
.L_x_26:


//--------------------- .text._Z13dgemm_cuda_03PdS_S_i --------------------------
	.section	.text._Z13dgemm_cuda_03PdS_S_i,"ax",@progbits
	.align	128
        .global         _Z13dgemm_cuda_03PdS_S_i
        .type           _Z13dgemm_cuda_03PdS_S_i,@function
        .size           _Z13dgemm_cuda_03PdS_S_i,(.L_x_27 - _Z13dgemm_cuda_03PdS_S_i)
        .other          _Z13dgemm_cuda_03PdS_S_i,@"STO_CUDA_ENTRY STV_DEFAULT"
_Z13dgemm_cuda_03PdS_S_i:
.text._Z13dgemm_cuda_03PdS_S_i:
        /* <DEDUP_REMOVED lines=41> */
.L_x_7:
[----:B0-----:R-:W2:Y:S04]  /*0290*/  LDG.E.64 R20, desc[UR4][R12.64+-0x20] ;  /* 0xffffe0040c147981 */ /* 0x001ea8000c1e1b00 */
[----:B------:R-:W2:Y:S01]  /*02a0*/  LDG.E.64 R16, desc[UR4][R10.64] ;  /* 0x000000040a107981 */ /* 0x000ea2000c1e1b00 */
[----:B------:R-:W-:Y:S01]  /*02b0*/  IADD3 R19, P1, PT, R2, R24, RZ ;  /* 0x0000001802137210 */ /* 0x000fe20007f3e0ff */
[----:B--2---:R-:W-:-:S04]  /*02c0*/  DADD R16, R20, R16 ;  /* 0x0000000014107229 */ /* 0x004fc80000000010 */
[----:B------:R-:W-:Y:S01]  /*02d0*/  IMAD.X R20, RZ, RZ, R7, P1 ;  /* 0x000000ffff147224 */ /* 0x000fe200008e0607 */
[----:B------:R-:W-:-:S04]  /*02e0*/  LEA R18, P1, R19, UR6, 0x3 ;  /* 0x0000000613127c11 */ /* 0x000fc8000f8218ff */
[----:B------:R-:W-:Y:S02]  /*02f0*/  LEA.HI.X R19, R19, UR7, R20, 0x3, P1 ;  /* 0x0000000713137c11 */ /* 0x000fe400088f1c14 */
[----:B------:R-:W2:Y:S04]  /*0300*/  LDG.E.64 R20, desc[UR4][R12.64+-0x18] ;  /* 0xffffe8040c147981 */ /* 0x000ea8000c1e1b00 */
[----:B------:R-:W2:Y:S01]  /*0310*/  LDG.E.64 R18, desc[UR4][R18.64] ;  /* 0x0000000412127981 */ /* 0x000ea2000c1e1b00 */
[----:B------:R-:W-:Y:S01]  /*0320*/  DADD R16, R16, R14 ;  /* 0x0000000010107229 */ /* 0x000fe2000000000e */
        /* <DEDUP_REMOVED lines=45> */
[----:B------:R0:W2:Y:S04]  /*0600*/  LDG.E.64 R20, desc[UR4][R12.64+0x18] ;  /* 0x000018040c147981 */ /* 0x0000a8000c1e1b00 */
[----:B------:R-:W2:Y:S01]  /*0610*/  LDG.E.64 R18, desc[UR4][R18.64] ;  /* 0x0000000412127981 */ /* 0x000ea2000c1e1b00 */
[----:B------:R-:W-:Y:S01]  /*0620*/  VIADD R6, R6, 0x8 ;  /* 0x0000000806067836 */ /* 0x000fe20000000000 */
[----:B0-----:R-:W-:-:S05]  /*0630*/  IADD3 R12, P1, PT, R12, 0x40, RZ ;  /* 0x000000400c0c7810 */ /* 0x001fca0007f3e0ff */
[----:B------:R-:W-:Y:S01]  /*0640*/  IMAD.X R13, RZ, RZ, R13, P1 ;  /* 0x000000ffff0d7224 */ /* 0x000fe200008e060d */
[----:B------:R-:W-:Y:S01]  /*0650*/  ISETP.NE.AND P1, PT, R6, RZ, PT ;  /* 0x000000ff0600720c */ /* 0x000fe20003f25270 */
[----:B------:R-:W-:Y:S01]  /*0660*/  DADD R14, R14, R16 ;  /* 0x000000000e0e7229 */ /* 0x000fe20000000010 */
[----:B------:R-:W-:-:S04]  /*0670*/  IMAD.WIDE.U32 R10, R8, 0x8, R10 ;  /* 0x00000008080a7825 */ /* 0x000fc800078e000a */
[C---:B------:R-:W-:Y:S02]  /*0680*/  IMAD.IADD R9, R8.reuse, 0x1, R9 ;  /* 0x0000000108097824 */ /* 0x040fe400078e0209 */
[C---:B------:R-:W-:Y:S02]  /*0690*/  IMAD.IADD R23, R8.reuse, 0x1, R23 ;  /* 0x0000000108177824 */ /* 0x040fe400078e0217 */
[C---:B------:R-:W-:Y:S02]  /*06a0*/  IMAD.IADD R25, R8.reuse, 0x1, R25 ;  /* 0x0000000108197824 */ /* 0x040fe400078e0219 */
[C---:B------:R-:W-:Y:S02]  /*06b0*/  IMAD.IADD R27, R8.reuse, 0x1, R27 ;  /* 0x00000001081b7824 */ /* 0x040fe400078e021b */
[C---:B------:R-:W-:Y:S02]  /*06c0*/  IMAD.IADD R29, R8.reuse, 0x1, R29 ;  /* 0x00000001081d7824 */ /* 0x040fe400078e021d */
[----:B------:R-:W-:-:S02]  /*06d0*/  IMAD.IADD R22, R8, 0x1, R22 ;  /* 0x0000000108167824 */ /* 0x000fc400078e0216 */
[----:B------:R-:W-:Y:S01]  /*06e0*/  IMAD.IADD R24, R8, 0x1, R24 ;  /* 0x0000000108187824 */ /* 0x000fe200078e0218 */
[----:B--2---:R-:W-:-:S08]  /*06f0*/  DADD R20, R20, R18 ;  /* 0x0000000014147229 */ /* 0x004fd00000000012 */
[----:B------:R-:W-:Y:S01]  /*0700*/  DADD R14, R14, R20 ;  /* 0x000000000e0e7229 */ /* 0x000fe20000000014 */
[----:B------:R-:W-:Y:S10]  /*0710*/  @P1 BRA `(.L_x_7) ;  /* 0xfffffff800dc1947 */ /* 0x000ff4000383ffff */
.L_x_6:
        /* <DEDUP_REMOVED lines=9> */
[----:B------:R-:W-:Y:S02]  /*07b0*/  IMAD.IADD R3, R5, 0x1, R4 ;  /* 0x0000000105037824 */ /* 0x000fe400078e0204 */
[----:B------:R-:W-:Y:S01]  /*07c0*/  IMAD.IADD R13, R11, 0x1, R0 ;  /* 0x000000010b0d7824 */ /* 0x000fe200078e0200 */
[----:B------:R-:W-:Y:S01]  /*07d0*/  IADD3 R16, P2, PT, R2, R11, RZ ;  /* 0x0000000b02107210 */ /* 0x000fe20007f5e0ff */
[----:B------:R-:W-:-:S04]  /*07e0*/  IMAD.X R11, RZ, RZ, RZ, P3 ;  /* 0x000000ffff0b7224 */ /* 0x000fc800018e06ff */
[----:B------:R-:W-:Y:S01]  /*07f0*/  IMAD.X R17, RZ, RZ, R7, P2 ;  /* 0x000000ffff117224 */ /* 0x000fe200010e0607 */
[----:B--2---:R-:W-:Y:S02]  /*0800*/  LEA R26, P1, R12, UR8, 0x3 ;  /* 0x000000080c1a7c11 */ /* 0x004fe4000f8218ff */
[----:B------:R-:W-:Y:S02]  /*0810*/  LEA R10, P2, R16, UR10, 0x3 ;  /* 0x0000000a100a7c11 */ /* 0x000fe4000f8418ff */
[----:B------:R-:W-:Y:S01]  /*0820*/  LEA.HI.X R27, R12, UR9, R11, 0x3, P1 ;  /* 0x000000090c1b7c11 */ /* 0x000fe200088f1c0b */
[----:B-1----:R-:W-:Y:S01]  /*0830*/  IMAD.WIDE.U32 R8, R3, 0x8, R8 ;  /* 0x0000000803087825 */ /* 0x002fe200078e0008 */
[----:B------:R-:W-:Y:S02]  /*0840*/  IADD3 R3, P1, PT, R2, R13, RZ ;  /* 0x0000000d02037210 */ /* 0x000fe40007f3e0ff */
[----:B------:R-:W-:Y:S01]  /*0850*/  LEA.HI.X R11, R16, UR11, R17, 0x3, P2 ;  /* 0x0000000b100b7c11 */ /* 0x000fe200090f1c11 */
[----:B------:R-:W-:Y:S01]  /*0860*/  IMAD.IADD R13, R13, 0x1, R0 ;  /* 0x000000010d0d7824 */ /* 0x000fe200078e0200 */
[----:B0-----:R-:W2:Y:S01]  /*0870*/  LDG.E.64 R22, desc[UR4][R26.64+0x10] ;  /* 0x000010041a167981 */ /* 0x001ea2000c1e1b00 */
[----:B------:R-:W-:Y:S01]  /*0880*/  IMAD.X R12, RZ, RZ, R7, P1 ;  /* 0x000000ffff0c7224 */ /* 0x000fe200008e0607 */
[----:B------:R-:W-:-:S02]  /*0890*/  LEA R16, P1, R3, UR10, 0x3 ;  /* 0x0000000a03107c11 */ /* 0x000fc4000f8218ff */
[----:B------:R-:W3:Y:S01]  /*08a0*/  LDG.E.64 R8, desc[UR4][R8.64] ;  /* 0x0000000408087981 */ /* 0x000ee2000c1e1b00 */
[----:B------:R-:W-:-:S03]  /*08b0*/  IADD3 R18, P2, PT, R2, R13, RZ ;  /* 0x0000000d02127210 */ /* 0x000fc60007f5e0ff */
[----:B------:R-:W3:Y:S01]  /*08c0*/  LDG.E.64 R10, desc[UR4][R10.64] ;  /* 0x000000040a0a7981 */ /* 0x000ee2000c1e1b00 */
[----:B------:R-:W-:Y:S01]  /*08d0*/  LEA.HI.X R17, R3, UR11, R12, 0x3, P1 ;  /* 0x0000000b03117c11 */ /* 0x000fe200088f1c0c */
[----:B------:R-:W-:Y:S01]  /*08e0*/  IMAD.IADD R3, R13, 0x1, R0 ;  /* 0x000000010d037824 */ /* 0x000fe200078e0200 */
[----:B------:R-:W-:Y:S01]  /*08f0*/  LEA R20, P1, R18, UR10, 0x3 ;  /* 0x0000000a12147c11 */ /* 0x000fe2000f8218ff */
[----:B------:R-:W-:Y:S01]  /*0900*/  IMAD.X R19, RZ, RZ, R7, P2 ;  /* 0x000000ffff137224 */ /* 0x000fe200010e0607 */
[----:B------:R-:W4:Y:S02]  /*0910*/  LDG.E.64 R12, desc[UR4][R26.64+0x8] ;  /* 0x000008041a0c7981 */ /* 0x000f24000c1e1b00 */
[----:B------:R-:W-:Y:S02]  /*0920*/  IADD3 R3, P2, PT, R2, R3, RZ ;  /* 0x0000000302037210 */ /* 0x000fe40007f5e0ff */
[----:B------:R-:W4:Y:S01]  /*0930*/  LDG.E.64 R16, desc[UR4][R16.64] ;  /* 0x0000000410107981 */ /* 0x000f22000c1e1b00 */
[----:B------:R-:W-:-:S02]  /*0940*/  LEA.HI.X R21, R18, UR11, R19, 0x3, P1 ;  /* 0x0000000b12157c11 */ /* 0x000fc400088f1c13 */
[----:B------:R-:W-:Y:S01]  /*0950*/  IMAD.X R24, RZ, RZ, R7, P2 ;  /* 0x000000ffff187224 */ /* 0x000fe200010e0607 */
[----:B------:R-:W-:-:S03]  /*0960*/  LEA R18, P1, R3, UR10, 0x3 ;  /* 0x0000000a03127c11 */ /* 0x000fc6000f8218ff */
[----:B------:R-:W2:Y:S01]  /*0970*/  LDG.E.64 R20, desc[UR4][R20.64] ;  /* 0x0000000414147981 */ /* 0x000ea2000c1e1b00 */
[----:B------:R-:W-:-:S03]  /*0980*/  LEA.HI.X R19, R3, UR11, R24, 0x3, P1 ;  /* 0x0000000b03137c11 */ /* 0x000fc600088f1c18 */
[----:B------:R-:W5:Y:S04]  /*0990*/  LDG.E.64 R24, desc[UR4][R26.64+0x18] ;  /* 0x000018041a187981 */ /* 0x000f68000c1e1b00 */
[----:B------:R-:W5:Y:S01]  /*09a0*/  LDG.E.64 R18, desc[UR4][R18.64] ;  /* 0x0000000412127981 */ /* 0x000f62000c1e1b00 */
[----:B------:R-:W-:Y:S01]  /*09b0*/  VIADD R4, R4, 0x4 ;  /* 0x0000000404047836 */ /* 0x000fe20000000000 */
[----:B---3--:R-:W-:-:S08]  /*09c0*/  DADD R8, R8, R10 ;  /* 0x0000000008087229 */ /* 0x008fd0000000000a */
[----:B------:R-:W-:Y:S02]  /*09d0*/  DADD R8, R14, R8 ;  /* 0x000000000e087229 */ /* 0x000fe40000000008 */
[----:B----4-:R-:W-:Y:S02]  /*09e0*/  DADD R12, R12, R16 ;  /* 0x000000000c0c7229 */ /* 0x010fe40000000010 */
[----:B--2---:R-:W-:-:S06]  /*09f0*/  DADD R22, R22, R20 ;  /* 0x0000000016167229 */ /* 0x004fcc0000000014 */
[----:B------:R-:W-:Y:S02]  /*0a00*/  DADD R8, R8, R12 ;  /* 0x0000000008087229 */ /* 0x000fe4000000000c */
[----:B-----5:R-:W-:-:S06]  /*0a10*/  DADD R24, R24, R18 ;  /* 0x0000000018187229 */ /* 0x020fcc0000000012 */
[----:B------:R-:W-:-:S08]  /*0a20*/  DADD R8, R8, R22 ;  /* 0x0000000008087229 */ /* 0x000fd00000000016 */
[----:B------:R-:W-:-:S11]  /*0a30*/  DADD R14, R8, R24 ;  /* 0x00000000080e7229 */ /* 0x000fd60000000018 */
.L_x_9:
[----:B------:R-:W-:Y:S05]  /*0a40*/  @!P0 BRA `(.L_x_8) ;  /* 0x0000000000b48947 */ /* 0x000fea0003800000 */
[----:B------:R-:W-:Y:S02]  /*0a50*/  ISETP.NE.AND P1, PT, R6, 0x1, PT ;  /* 0x000000010600780c */ /* 0x000fe40003f25270 */
[----:B------:R-:W-:-:S04]  /*0a60*/  LOP3.LUT R3, R0, 0x1, RZ, 0xc0, !PT ;  /* 0x0000000100037812 */ /* 0x000fc800078ec0ff */
[----:B------:R-:W-:-:S07]  /*0a70*/  ISETP.NE.U32.AND P0, PT, R3, 0x1, PT ;  /* 0x000000010300780c */ /* 0x000fce0003f05070 */
[----:B------:R-:W-:Y:S06]  /*0a80*/  @!P1 BRA `(.L_x_10) ;  /* 0x00000000006c9947 */ /* 0x000fec0003800000 */
[----:B------:R-:W1:Y:S01]  /*0a90*/  LDC.64 R10, c[0x0][0x380] ;  /* 0x0000e000ff0a7b82 */ /* 0x000e620000000a00 */
[----:B------:R-:W2:Y:S01]  /*0aa0*/  LDCU.128 UR8, c[0x0][0x380] ;  /* 0x00007000ff0877ac */ /* 0x000ea20008000c00 */
[----:B------:R-:W-:Y:S02]  /*0ab0*/  IMAD R9, R4, R0, RZ ;  /* 0x0000000004097224 */ /* 0x000fe400078e02ff */
[----:B------:R-:W-:Y:S02]  /*0ac0*/  IMAD.IADD R3, R5, 0x1, R4 ;  /* 0x0000000105037824 */ /* 0x000fe400078e0204 */
[----:B------:R-:W-:Y:S01]  /*0ad0*/  IMAD.IADD R19, R9, 0x1, R0 ;  /* 0x0000000109137824 */ /* 0x000fe200078e0200 */
[----:B------:R-:W-:-:S04]  /*0ae0*/  IADD3 R6, P1, PT, R2, R9, RZ ;  /* 0x0000000902067210 */ /* 0x000fc80007f3e0ff */
[----:B------:R-:W-:Y:S01]  /*0af0*/  IADD3 R19, P3, PT, R2, R19, RZ ;  /* 0x0000001302137210 */ /* 0x000fe20007f7e0ff */
[----:B------:R-:W-:Y:S01]  /*0b00*/  IMAD.X R13, RZ, RZ, R7, P1 ;  /* 0x000000ffff0d7224 */ /* 0x000fe200008e0607 */
[----:B------:R-:W-:Y:S02]  /*0b10*/  IADD3 R17, P1, PT, R5, R4, RZ ;  /* 0x0000000405117210 */ /* 0x000fe40007f3e0ff */
[----:B--2---:R-:W-:-:S04]  /*0b20*/  LEA R8, P2, R6, UR10, 0x3 ;  /* 0x0000000a06087c11 */ /* 0x004fc8000f8418ff */
[----:B------:R-:W-:Y:S01]  /*0b30*/  LEA.HI.X R9, R6, UR11, R13, 0x3, P2 ;  /* 0x0000000b06097c11 */ /* 0x000fe200090f1c0d */
[----:B-1----:R-:W-:Y:S01]  /*0b40*/  IMAD.WIDE.U32 R10, R3, 0x8, R10 ;  /* 0x00000008030a7825 */ /* 0x002fe200078e000a */
[----:B------:R-:W-:-:S03]  /*0b50*/  LEA R12, P2, R17, UR8, 0x3 ;  /* 0x00000008110c7c11 */ /* 0x000fc6000f8418ff */
[----:B------:R-:W-:Y:S01]  /*0b60*/  IMAD.X R6, RZ, RZ, RZ, P1 ;  /* 0x000000ffff067224 */ /* 0x000fe200008e06ff */
[----:B------:R-:W-:Y:S01]  /*0b70*/  LEA R16, P1, R19, UR10, 0x3 ;  /* 0x0000000a13107c11 */ /* 0x000fe2000f8218ff */
[----:B------:R-:W-:Y:S01]  /*0b80*/  IMAD.X R18, RZ, RZ, R7, P3 ;  /* 0x000000ffff127224 */ /* 0x000fe200018e0607 */
[----:B0-----:R-:W2:Y:S02]  /*0b90*/  LDG.E.64 R10, desc[UR4][R10.64] ;  /* 0x000000040a0a7981 */ /* 0x001ea4000c1e1b00 */
[----:B------:R-:W-:Y:S02]  /*0ba0*/  LEA.HI.X R13, R17, UR9, R6, 0x3, P2 ;  /* 0x00000009110d7c11 */ /* 0x000fe400090f1c06 */
[----:B------:R-:W2:Y:S01]  /*0bb0*/  LDG.E.64 R8, desc[UR4][R8.64] ;  /* 0x0000000408087981 */ /* 0x000ea2000c1e1b00 */
[----:B------:R-:W-:-:S03]  /*0bc0*/  LEA.HI.X R17, R19, UR11, R18, 0x3, P1 ;  /* 0x0000000b13117c11 */ /* 0x000fc600088f1c12 */
[----:B------:R-:W3:Y:S04]  /*0bd0*/  LDG.E.64 R12, desc[UR4][R12.64+0x8] ;  /* 0x000008040c0c7981 */ /* 0x000ee8000c1e1b00 */
[----:B------:R-:W3:Y:S01]  /*0be0*/  LDG.E.64 R16, desc[UR4][R16.64] ;  /* 0x0000000410107981 */ /* 0x000ee2000c1e1b00 */
[----:B------:R-:W-:Y:S01]  /*0bf0*/  VIADD R4, R4, 0x2 ;  /* 0x0000000204047836 */ /* 0x000fe20000000000 */
[----:B--2---:R-:W-:-:S08]  /*0c00*/  DADD R18, R10, R8 ;  /* 0x000000000a127229 */ /* 0x004fd00000000008 */
[----:B------:R-:W-:Y:S02]  /*0c10*/  DADD R14, R14, R18 ;  /* 0x000000000e0e7229 */ /* 0x000fe40000000012 */
[----:B---3--:R-:W-:-:S08]  /*0c20*/  DADD R18, R12, R16 ;  /* 0x000000000c127229 */ /* 0x008fd00000000010 */
[----:B------:R-:W-:-:S11]  /*0c30*/  DADD R14, R14, R18 ;  /* 0x000000000e0e7229 */ /* 0x000fd60000000012 */
.L_x_10:
        /* <DEDUP_REMOVED lines=9> */
[----:B-1----:R-:W-:-:S04]  /*0cd0*/  IMAD.WIDE.U32 R8, R3, 0x8, R8 ;  /* 0x0000000803087825 */ /* 0x002fc800078e0008 */
[----:B0-----:R-:W2:Y:S04]  /*0ce0*/  LDG.E.64 R10, desc[UR4][R12.64] ;  /* 0x000000040c0a7981 */ /* 0x001ea8000c1e1b00 */
[----:B------:R-:W2:Y:S02]  /*0cf0*/  LDG.E.64 R8, desc[UR4][R8.64] ;  /* 0x0000000408087981 */ /* 0x000ea4000c1e1b00 */
[----:B--2---:R-:W-:-:S08]  /*0d00*/  DADD R10, R8, R10 ;  /* 0x00000000080a7229 */ /* 0x004fd0000000000a */
[----:B------:R-:W-:-:S11]  /*0d10*/  DADD R14, R14, R10 ;  /* 0x000000000e0e7229 */ /* 0x000fd6000000000a */
.L_x_8:
[----:B------:R-:W1:Y:S01]  /*0d20*/  LDCU.64 UR6, c[0x0][0x390] ;  /* 0x00007200ff0677ac */ /* 0x000e620008000a00 */
[----:B------:R-:W-:-:S05]  /*0d30*/  IADD3 R5, P0, PT, R2, R5, RZ ;  /* 0x0000000502057210 */ /* 0x000fca0007f1e0ff */
[----:B------:R-:W-:Y:S01]  /*0d40*/  IMAD.X R0, RZ, RZ, R7, P0 ;  /* 0x000000ffff007224 */ /* 0x000fe200000e0607 */
[----:B-1----:R-:W-:-:S04]  /*0d50*/  LEA R2, P0, R5, UR6, 0x3 ;  /* 0x0000000605027c11 */ /* 0x002fc8000f8018ff */
[----:B------:R-:W-:-:S05]  /*0d60*/  LEA.HI.X R3, R5, UR7, R0, 0x3, P0 ;  /* 0x0000000705037c11 */ /* 0x000fca00080f1c00 */
[----:B0-----:R-:W-:Y:S01]  /*0d70*/  STG.E.64 desc[UR4][R2.64], R14 ;  /* 0x0000000e02007986 */ /* 0x001fe2000c101b04 */
[----:B------:R-:W-:Y:S05]  /*0d80*/  EXIT ;  /* 0x000000000000794d */ /* 0x000fea0003800000 */
.L_x_11:
        /* <DEDUP_REMOVED lines=15> */
.L_x_27:


//--------------------- .text._Z13dgemm_cuda_02PdS_S_i --------------------------
	.section	.text._Z13dgemm_cuda_02PdS_S_i,"ax",@progbits
	.align	128
        .global         _Z13dgemm_cuda_02PdS_S_i
        .type           _Z13dgemm_cuda_02PdS_S_i,@function
        .size           _Z13dgemm_cuda_02PdS_S_i,(.L_x_28 - _Z13dgemm_cuda_02PdS_S_i)
        .other          _Z13dgemm_cuda_02PdS_S_i,@"STO_CUDA_ENTRY STV_DEFAULT"
_Z13dgemm_cuda_02PdS_S_i:
.text._Z13dgemm_cuda_02PdS_S_i:
        /* <DEDUP_REMOVED lines=41> */
.L_x_13:
        /* <DEDUP_REMOVED lines=73> */
.L_x_12:
        /* <DEDUP_REMOVED lines=50> */
.L_x_15:
        /* <DEDUP_REMOVED lines=32> */
.L_x_16:
        /* <DEDUP_REMOVED lines=14> */
.L_x_14:
[----:B------:R-:W1:Y:S01]  /*0d20*/  LDCU.64 UR6, c[0x0][0x390] ;  /* 0x00007200ff0677ac */ /* 0x000e620008000a00 */
[----:B------:R-:W-:-:S05]  /*0d30*/  IADD3 R5, P0, PT, R2, R5, RZ ;  /* 0x0000000502057210 */ /* 0x000fca0007f1e0ff */
[----:B------:R-:W-:Y:S01]  /*0d40*/  IMAD.X R0, RZ, RZ, R7, P0 ;  /* 0x000000ffff007224 */ /* 0x000fe200000e0607 */
[----:B-1----:R-:W-:-:S04]  /*0d50*/  LEA R2, P0, R5, UR6, 0x3 ;  /* 0x0000000605027c11 */ /* 0x002fc8000f8018ff */
[----:B------:R-:W-:-:S05]  /*0d60*/  LEA.HI.X R3, R5, UR7, R0, 0x3, P0 ;  /* 0x0000000705037c11 */ /* 0x000fca00080f1c00 */
[----:B0-----:R-:W-:Y:S01]  /*0d70*/  STG.E.64 desc[UR4][R2.64], R14 ;  /* 0x0000000e02007986 */ /* 0x001fe2000c101b04 */
[----:B------:R-:W-:Y:S05]  /*0d80*/  EXIT ;  /* 0x000000000000794d */ /* 0x000fea0003800000 */
.L_x_17:
        /* <DEDUP_REMOVED lines=15> */
.L_x_28:


//--------------------- .text._Z13dgemm_cuda_01PdS_S_i --------------------------
	.section	.text._Z13dgemm_cuda_01PdS_S_i,"ax",@progbits
	.align	128
        .global         _Z13dgemm_cuda_01PdS_S_i
        .type           _Z13dgemm_cuda_01PdS_S_i,@function
        .size           _Z13dgemm_cuda_01PdS_S_i,(.L_x_29 - _Z13dgemm_cuda_01PdS_S_i)
        .other          _Z13dgemm_cuda_01PdS_S_i,@"STO_CUDA_ENTRY STV_DEFAULT"
_Z13dgemm_cuda_01PdS_S_i:
.text._Z13dgemm_cuda_01PdS_S_i:
[----:B------:R-:W-:Y:S08]  /*0000*/  LDC R1, c[0x0][0x37c] ;  /* 0x0000df00ff017b82 */ /* 0x000ff00000000800 */
[----:B------:R-:W0:Y:S02]  /*0010*/  LDC R4, c[0x0][0x398] ;  /* 0x0000e600ff047b82 */ /* 0x000e240000000800 */
[----:B0-----:R-:W-:-:S13]  /*0020*/  ISETP.GE.AND P0, PT, R4, 0x1, PT ;  /* 0x000000010400780c */ /* 0x001fda0003f06270 */
[----:B------:R-:W-:Y:S05]  /*0030*/  @!P0 EXIT ;  /* 0x000000000000894d */ /* 0x000fea0003800000 */
[C---:B------:R-:W-:Y:S01]  /*0040*/  IADD3 R0, PT, PT, R4.reuse, -0x1, RZ ;  /* 0xffffffff04007810 */ /* 0x040fe20007ffe0ff */
[----:B------:R-:W0:Y:S01]  /*0050*/  LDCU.64 UR6, c[0x0][0x358] ;  /* 0x00006b00ff0677ac */ /* 0x000e220008000a00 */
[C---:B------:R-:W-:Y:S02]  /*0060*/  LOP3.LUT R2, R4.reuse, 0x7, RZ, 0xc0, !PT ;  /* 0x0000000704027812 */ /* 0x040fe400078ec0ff */
[C---:B------:R-:W-:Y:S01]  /*0070*/  LOP3.LUT R3, R4.reuse, 0x3, RZ, 0xc0, !PT ;  /* 0x0000000304037812 */ /* 0x040fe200078ec0ff */
[----:B------:R-:W-:Y:S01]  /*0080*/  UMOV UR4, URZ ;  /* 0x000000ff00047c82 */ /* 0x000fe20008000000 */
[----:B------:R-:W-:-:S07]  /*0090*/  LOP3.LUT R4, R4, 0x7ffffff8, RZ, 0xc0, !PT ;  /* 0x7ffffff804047812 */ /* 0x000fce00078ec0ff */
.L_x_24:
[----:B-1----:R-:W1:Y:S01]  /*00a0*/  LDCU UR8, c[0x0][0x398] ;  /* 0x00007300ff0877ac */ /* 0x002e620008000800 */
[----:B------:R-:W-:Y:S01]  /*00b0*/  IMAD.MOV.U32 R5, RZ, RZ, RZ ;  /* 0x000000ffff057224 */ /* 0x000fe200078e00ff */
[----:B-1----:R-:W-:Y:S02]  /*00c0*/  UIMAD UR5, UR4, UR8, URZ ;  /* 0x00000008040572a4 */ /* 0x002fe4000f8e02ff */
[----:B------:R-:W-:-:S04]  /*00d0*/  UIADD3 UR4, UPT, UPT, UR4, 0x1, URZ ;  /* 0x0000000104047890 */ /* 0x000fc8000fffe0ff */
[----:B--2345:R-:W-:-:S11]  /*00e0*/  UISETP.NE.AND UP0, UPT, UR4, UR8, UPT ;  /* 0x000000080400728c */ /* 0x03cfd6000bf05270 */
.L_x_23:
[----:B-1234-:R-:W1:Y:S01]  /*00f0*/  LDC.64 R10, c[0x0][0x390] ;  /* 0x0000e400ff0a7b82 */ /* 0x01ee620000000a00 */
[----:B------:R-:W-:Y:S02]  /*0100*/  ISETP.GE.U32.AND P0, PT, R0, 0x7, PT ;  /* 0x000000070000780c */ /* 0x000fe40003f06070 */
[----:B------:R-:W-:Y:S01]  /*0110*/  IADD3 R7, PT, PT, R5, UR5, RZ ;  /* 0x0000000505077c10 */ /* 0x000fe2000fffe0ff */
[----:B------:R-:W-:-:S04]  /*0120*/  IMAD.MOV.U32 R12, RZ, RZ, RZ ;  /* 0x000000ffff0c7224 */ /* 0x000fc800078e00ff */
[----:B-1----:R-:W-:-:S05]  /*0130*/  IMAD.WIDE.U32 R10, R7, 0x8, R10 ;  /* 0x00000008070a7825 */ /* 0x002fca00078e000a */
[----:B0----5:R0:W5:Y:S01]  /*0140*/  LDG.E.64 R18, desc[UR6][R10.64] ;  /* 0x000000060a127981 */ /* 0x021162000c1e1b00 */
[----:B------:R-:W-:Y:S05]  /*0150*/  @!P0 BRA `(.L_x_18) ;  /* 0x00000004000c8947 */ /* 0x000fea0003800000 */
[----:B------:R-:W1:Y:S01]  /*0160*/  LDC R8, c[0x0][0x398] ;  /* 0x0000e600ff087b82 */ /* 0x000e620000000800 */
[----:B------:R-:W-:Y:S01]  /*0170*/  IADD3 R6, PT, PT, -R4, RZ, RZ ;  /* 0x000000ff04067210 */ /* 0x000fe20007ffe1ff */
[--C-:B------:R-:W-:Y:S01]  /*0180*/  IMAD.MOV.U32 R9, RZ, RZ, R5.reuse ;  /* 0x000000ffff097224 */ /* 0x100fe200078e0005 */
[----:B------:R-:W-:Y:S01]  /*0190*/  MOV R7, UR5 ;  /* 0x0000000500077c02 */ /* 0x000fe20008000f00 */
[----:B-1----:R-:W-:Y:S01]  /*01a0*/  IMAD.IADD R23, R5, 0x1, R8 ;  /* 0x0000000105177824 */ /* 0x002fe200078e0208 */
[C---:B------:R-:W-:Y:S01]  /*01b0*/  LEA R25, R8.reuse, R5, 0x1 ;  /* 0x0000000508197211 */ /* 0x040fe200078e08ff */
[C-C-:B------:R-:W-:Y:S02]  /*01c0*/  IMAD R27, R8.reuse, 0x3, R5.reuse ;  /* 0x00000003081b7824 */ /* 0x140fe400078e0205 */
[C-C-:B------:R-:W-:Y:S02]  /*01d0*/  IMAD R29, R8.reuse, 0x4, R5.reuse ;  /* 0x00000004081d7824 */ /* 0x140fe400078e0205 */
[----:B------:R-:W-:-:S02]  /*01e0*/  IMAD R22, R8, 0x5, R5 ;  /* 0x0000000508167824 */ /* 0x000fc400078e0205 */
[C-C-:B------:R-:W-:Y:S02]  /*01f0*/  IMAD R24, R8.reuse, 0x6, R5.reuse ;  /* 0x0000000608187824 */ /* 0x140fe400078e0205 */
[----:B------:R-:W-:-:S07]  /*0200*/  IMAD R26, R8, 0x7, R5 ;  /* 0x00000007081a7824 */ /* 0x000fce00078e0205 */
.L_x_19:
[----:B-1----:R-:W1:Y:S08]  /*0210*/  LDC.64 R12, c[0x0][0x388] ;  /* 0x0000e200ff0c7b82 */ /* 0x002e700000000a00 */
[----:B------:R-:W2:Y:S01]  /*0220*/  LDC.64 R14, c[0x0][0x380] ;  /* 0x0000e000ff0e7b82 */ /* 0x000ea20000000a00 */
[----:B-1----:R-:W-:-:S06]  /*0230*/  IMAD.WIDE.U32 R20, R9, 0x8, R12 ;  /* 0x0000000809147825 */ /* 0x002fcc00078e000c */
[----:B------:R-:W3:Y:S01]  /*0240*/  LDG.E.64 R20, desc[UR6][R20.64] ;  /* 0x0000000614147981 */ /* 0x000ee2000c1e1b00 */
[----:B--2---:R-:W-:-:S05]  /*0250*/  IMAD.WIDE.U32 R14, R7, 0x8, R14 ;  /* 0x00000008070e7825 */ /* 0x004fca00078e000e */
[----:B------:R-:W3:Y:S02]  /*0260*/  LDG.E.64 R16, desc[UR6][R14.64] ;  /* 0x000000060e107981 */ /* 0x000ee4000c1e1b00 */
[----:B---3-5:R-:W-:Y:S01]  /*0270*/  DFMA R20, R16, R20, R18 ;  /* 0x000000141014722b */ /* 0x028fe20000000012 */
[----:B------:R-:W-:-:S06]  /*0280*/  IMAD.WIDE.U32 R18, R23, 0x8, R12 ;  /* 0x0000000817127825 */ /* 0x000fcc00078e000c */
[----:B------:R1:W-:Y:S04]  /*0290*/  STG.E.64 desc[UR6][R10.64], R20 ;  /* 0x000000140a007986 */ /* 0x0003e8000c101b06 */
[----:B------:R-:W2:Y:S04]  /*02a0*/  LDG.E.64 R18, desc[UR6][R18.64] ;  /* 0x0000000612127981 */ /* 0x000ea8000c1e1b00 */
[----:B------:R-:W2:Y:S02]  /*02b0*/  LDG.E.64 R16, desc[UR6][R14.64+0x8] ;  /* 0x000008060e107981 */ /* 0x000ea4000c1e1b00 */
[----:B--2---:R-:W-:Y:S01]  /*02c0*/  DFMA R18, R16, R18, R20 ;  /* 0x000000121012722b */ /* 0x004fe20000000014 */
[----:B------:R-:W-:-:S06]  /*02d0*/  IMAD.WIDE.U32 R16, R25, 0x8, R12 ;  /* 0x0000000819107825 */ /* 0x000fcc00078e000c */
[----:B------:R2:W-:Y:S04]  /*02e0*/  STG.E.64 desc[UR6][R10.64], R18 ;  /* 0x000000120a007986 */ /* 0x0005e8000c101b06 */
[----:B-1----:R-:W3:Y:S04]  /*02f0*/  LDG.E.64 R20, desc[UR6][R16.64] ;  /* 0x0000000610147981 */ /* 0x002ee8000c1e1b00 */
[----:B------:R-:W3:Y:S02]  /*0300*/  LDG.E.64 R16, desc[UR6][R14.64+0x10] ;  /* 0x000010060e107981 */ /* 0x000ee4000c1e1b00 */
[----:B---3--:R-:W-:Y:S01]  /*0310*/  DFMA R20, R16, R20, R18 ;  /* 0x000000141014722b */ /* 0x008fe20000000012 */
[----:B--2---:R-:W-:-:S06]  /*0320*/  IMAD.WIDE.U32 R18, R27, 0x8, R12 ;  /* 0x000000081b127825 */ /* 0x004fcc00078e000c */
[----:B------:R1:W-:Y:S04]  /*0330*/  STG.E.64 desc[UR6][R10.64], R20 ;  /* 0x000000140a007986 */ /* 0x0003e8000c101b06 */
[----:B------:R-:W2:Y:S04]  /*0340*/  LDG.E.64 R18, desc[UR6][R18.64] ;  /* 0x0000000612127981 */ /* 0x000ea8000c1e1b00 */
[----:B------:R-:W2:Y:S02]  /*0350*/  LDG.E.64 R16, desc[UR6][R14.64+0x18] ;  /* 0x000018060e107981 */ /* 0x000ea4000c1e1b00 */
[----:B--2---:R-:W-:Y:S01]  /*0360*/  DFMA R18, R16, R18, R20 ;  /* 0x000000121012722b */ /* 0x004fe20000000014 */
[----:B-1----:R-:W-:-:S06]  /*0370*/  IMAD.WIDE.U32 R20, R29, 0x8, R12 ;  /* 0x000000081d147825 */ /* 0x002fcc00078e000c */
[----:B------:R1:W-:Y:S04]  /*0380*/  STG.E.64 desc[UR6][R10.64], R18 ;  /* 0x000000120a007986 */ /* 0x0003e8000c101b06 */
[----:B------:R-:W2:Y:S04]  /*0390*/  LDG.E.64 R20, desc[UR6][R20.64] ;  /* 0x0000000614147981 */ /* 0x000ea8000c1e1b00 */
[----:B------:R-:W2:Y:S02]  /*03a0*/  LDG.E.64 R16, desc[UR6][R14.64+0x20] ;  /* 0x000020060e107981 */ /* 0x000ea4000c1e1b00 */
[----:B--2---:R-:W-:Y:S01]  /*03b0*/  DFMA R20, R16, R20, R18 ;  /* 0x000000141014722b */ /* 0x004fe20000000012 */
[----:B------:R-:W-:-:S06]  /*03c0*/  IMAD.WIDE.U32 R16, R22, 0x8, R12 ;  /* 0x0000000816107825 */ /* 0x000fcc00078e000c */
[----:B------:R2:W-:Y:S04]  /*03d0*/  STG.E.64 desc[UR6][R10.64], R20 ;  /* 0x000000140a007986 */ /* 0x0005e8000c101b06 */
[----:B------:R-:W3:Y:S04]  /*03e0*/  LDG.E.64 R16, desc[UR6][R16.64] ;  /* 0x0000000610107981 */ /* 0x000ee8000c1e1b00 */
[----:B-1----:R-:W3:Y:S02]  /*03f0*/  LDG.E.64 R18, desc[UR6][R14.64+0x28] ;  /* 0x000028060e127981 */ /* 0x002ee4000c1e1b00 */
[----:B---3--:R-:W-:Y:S01]  /*0400*/  DFMA R16, R18, R16, R20 ;  /* 0x000000101210722b */ /* 0x008fe20000000014 */
[----:B------:R-:W-:-:S06]  /*0410*/  IMAD.WIDE.U32 R18, R24, 0x8, R12 ;  /* 0x0000000818127825 */ /* 0x000fcc00078e000c */
[----:B------:R1:W-:Y:S04]  /*0420*/  STG.E.64 desc[UR6][R10.64], R16 ;  /* 0x000000100a007986 */ /* 0x0003e8000c101b06 */
[----:B------:R-:W3:Y:S04]  /*0430*/  LDG.E.64 R18, desc[UR6][R18.64] ;  /* 0x0000000612127981 */ /* 0x000ee8000c1e1b00 */
[----:B--2---:R-:W3:Y:S01]  /*0440*/  LDG.E.64 R20, desc[UR6][R14.64+0x30] ;  /* 0x000030060e147981 */ /* 0x004ee2000c1e1b00 */
[----:B------:R-:W-:Y:S01]  /*0450*/  IMAD.WIDE.U32 R12, R26, 0x8, R12 ;  /* 0x000000081a0c7825 */ /* 0x000fe200078e000c */
[----:B---3--:R-:W-:-:S07]  /*0460*/  DFMA R20, R20, R18, R16 ;  /* 0x000000121414722b */ /* 0x008fce0000000010 */
[----:B------:R1:W-:Y:S04]  /*0470*/  STG.E.64 desc[UR6][R10.64], R20 ;  /* 0x000000140a007986 */ /* 0x0003e8000c101b06 */
[----:B------:R-:W2:Y:S04]  /*0480*/  LDG.E.64 R18, desc[UR6][R14.64+0x38] ;  /* 0x000038060e127981 */ /* 0x000ea8000c1e1b00 */
[----:B------:R-:W2:Y:S01]  /*0490*/  LDG.E.64 R12, desc[UR6][R12.64] ;  /* 0x000000060c0c7981 */ /* 0x000ea2000c1e1b00 */
[----:B------:R-:W-:-:S04]  /*04a0*/  IADD3 R6, PT, PT, R6, 0x8, RZ ;  /* 0x0000000806067810 */ /* 0x000fc80007ffe0ff */
[----:B------:R-:W-:Y:S01]  /*04b0*/  ISETP.NE.AND P0, PT, R6, RZ, PT ;  /* 0x000000ff0600720c */ /* 0x000fe20003f05270 */
[----:B------:R-:W-:Y:S01]  /*04c0*/  VIADD R7, R7, 0x8 ;  /* 0x0000000807077836 */ /* 0x000fe20000000000 */
[C---:B------:R-:W-:Y:S01]  /*04d0*/  LEA R23, R8.reuse, R23, 0x3 ;  /* 0x0000001708177211 */ /* 0x040fe200078e18ff */
[C---:B------:R-:W-:Y:S01]  /*04e0*/  IMAD R25, R8.reuse, 0x8, R25 ;  /* 0x0000000808197824 */ /* 0x040fe200078e0219 */
[C---:B------:R-:W-:Y:S01]  /*04f0*/  LEA R27, R8.reuse, R27, 0x3 ;  /* 0x0000001b081b7211 */ /* 0x040fe200078e18ff */
[C---:B------:R-:W-:Y:S01]  /*0500*/  IMAD R22, R8.reuse, 0x8, R22 ;  /* 0x0000000808167824 */ /* 0x040fe200078e0216 */
[C---:B------:R-:W-:Y:S01]  /*0510*/  LEA R29, R8.reuse, R29, 0x3 ;  /* 0x0000001d081d7211 */ /* 0x040fe200078e18ff */
[C---:B------:R-:W-:Y:S01]  /*0520*/  IMAD R9, R8.reuse, 0x8, R9 ;  /* 0x0000000808097824 */ /* 0x040fe200078e0209 */
[C---:B------:R-:W-:Y:S02]  /*0530*/  LEA R24, R8.reuse, R24, 0x3 ;  /* 0x0000001808187211 */ /* 0x040fe400078e18ff */
[----:B------:R-:W-:Y:S01]  /*0540*/  LEA R26, R8, R26, 0x3 ;  /* 0x0000001a081a7211 */ /* 0x000fe200078e18ff */
[----:B--2---:R-:W-:-:S07]  /*0550*/  DFMA R18, R18, R12, R20 ;  /* 0x0000000c1212722b */ /* 0x004fce0000000014 */
[----:B------:R1:W-:Y:S01]  /*0560*/  STG.E.64 desc[UR6][R10.64], R18 ;  /* 0x000000120a007986 */ /* 0x0003e2000c101b06 */
[----:B------:R-:W-:Y:S05]  /*0570*/  @P0 BRA `(.L_x_19) ;  /* 0xfffffffc00240947 */ /* 0x000fea000383ffff */
[----:B------:R-:W-:-:S07]  /*0580*/  MOV R12, R4 ;  /* 0x00000004000c7202 */ /* 0x000fce0000000f00 */
.L_x_18:
[----:B------:R-:W-:-:S13]  /*0590*/  ISETP.NE.AND P0, PT, R2, RZ, PT ;  /* 0x000000ff0200720c */ /* 0x000fda0003f05270 */
[----:B------:R-:W-:Y:S05]  /*05a0*/  @!P0 BRA `(.L_x_20) ;  /* 0x00000004003c8947 */ /* 0x000fea0003800000 */
[----:B------:R-:W-:Y:S02]  /*05b0*/  IADD3 R6, PT, PT, R2, -0x1, RZ ;  /* 0xffffffff02067810 */ /* 0x000fe40007ffe0ff */
[----:B------:R-:W-:Y:S02]  /*05c0*/  ISETP.NE.AND P0, PT, R3, RZ, PT ;  /* 0x000000ff0300720c */ /* 0x000fe40003f05270 */
[----:B------:R-:W-:-:S13]  /*05d0*/  ISETP.GE.U32.AND P1, PT, R6, 0x3, PT ;  /* 0x000000030600780c */ /* 0x000fda0003f26070 */
[----:B------:R-:W-:Y:S05]  /*05e0*/  @!P1 BRA `(.L_x_21) ;  /* 0x00000000008c9947 */ /* 0x000fea0003800000 */
[----:B------:R-:W1:Y:S01]  /*05f0*/  LDC R13, c[0x0][0x398] ;  /* 0x0000e600ff0d7b82 */ /* 0x000e620000000800 */
[----:B------:R-:W-:-:S07]  /*0600*/  VIADD R7, R12, UR5 ;  /* 0x000000050c077c36 */ /* 0x000fce0008000000 */
[----:B------:R-:W2:Y:S08]  /*0610*/  LDC.64 R8, c[0x0][0x388] ;  /* 0x0000e200ff087b82 */ /* 0x000eb00000000a00 */
[----:B------:R-:W3:Y:S01]  /*0620*/  LDC.64 R22, c[0x0][0x380] ;  /* 0x0000e000ff167b82 */ /* 0x000ee20000000a00 */
[----:B-1----:R-:W-:-:S04]  /*0630*/  IMAD R20, R12, R13, R5 ;  /* 0x0000000d0c147224 */ /* 0x002fc800078e0205 */
[----:B--2---:R-:W-:-:S06]  /*0640*/  IMAD.WIDE.U32 R16, R20, 0x8, R8 ;  /* 0x0000000814107825 */ /* 0x004fcc00078e0008 */
[----:B------:R-:W2:Y:S01]  /*0650*/  LDG.E.64 R16, desc[UR6][R16.64] ;  /* 0x0000000610107981 */ /* 0x000ea2000c1e1b00 */
[----:B---3--:R-:W-:Y:S02]  /*0660*/  IMAD.WIDE.U32 R22, R7, 0x8, R22 ;  /* 0x0000000807167825 */ /* 0x008fe400078e0016 */
[----:B------:R-:W1:Y:S03]  /*0670*/  LDC.64 R6, c[0x0][0x380] ;  /* 0x0000e000ff067b82 */ /* 0x000e660000000a00 */
[----:B------:R-:W2:Y:S01]  /*0680*/  LDG.E.64 R14, desc[UR6][R22.64] ;  /* 0x00000006160e7981 */ /* 0x000ea2000c1e1b00 */
[----:B------:R-:W-:Y:S02]  /*0690*/  IADD3 R21, P1, PT, R12, UR5, RZ ;  /* 0x000000050c157c10 */ /* 0x000fe4000ff3e0ff */
[----:B------:R-:W-:Y:S02]  /*06a0*/  IADD3 R20, PT, PT, R20, R13, RZ ;  /* 0x0000000d14147210 */ /* 0x000fe40007ffe0ff */
[----:B------:R-:W-:-:S02]  /*06b0*/  IADD3.X R24, PT, PT, RZ, RZ, RZ, P1, !PT ;  /* 0x000000ffff187210 */ /* 0x000fc40000ffe4ff */
[----:B-1----:R-:W-:-:S04]  /*06c0*/  LEA R6, P1, R21, R6, 0x3 ;  /* 0x0000000615067211 */ /* 0x002fc800078218ff */
[----:B------:R-:W-:Y:S01]  /*06d0*/  LEA.HI.X R7, R21, R7, R24, 0x3, P1 ;  /* 0x0000000715077211 */ /* 0x000fe200008f1c18 */
[----:B------:R-:W-:Y:S01]  /*06e0*/  IMAD.WIDE.U32 R24, R20, 0x8, R8 ;  /* 0x0000000814187825 */ /* 0x000fe200078e0008 */
[----:B--2--5:R-:W-:-:S07]  /*06f0*/  DFMA R14, R14, R16, R18 ;  /* 0x000000100e0e722b */ /* 0x024fce0000000012 */
[----:B------:R2:W-:Y:S04]  /*0700*/  STG.E.64 desc[UR6][R10.64], R14 ;  /* 0x0000000e0a007986 */ /* 0x0005e8000c101b06 */
[----:B------:R-:W3:Y:S04]  /*0710*/  LDG.E.64 R18, desc[UR6][R24.64] ;  /* 0x0000000618127981 */ /* 0x000ee8000c1e1b00 */
[----:B------:R-:W3:Y:S01]  /*0720*/  LDG.E.64 R16, desc[UR6][R6.64+0x8] ;  /* 0x0000080606107981 */ /* 0x000ee2000c1e1b00 */
[----:B------:R-:W-:-:S04]  /*0730*/  IMAD.IADD R22, R20, 0x1, R13 ;  /* 0x0000000114167824 */ /* 0x000fc800078e020d */
[----:B------:R-:W-:Y:S01]  /*0740*/  IMAD.WIDE.U32 R20, R22, 0x8, R8 ;  /* 0x0000000816147825 */ /* 0x000fe200078e0008 */
[----:B---3--:R-:W-:-:S07]  /*0750*/  DFMA R16, R16, R18, R14 ;  /* 0x000000121010722b */ /* 0x008fce000000000e */
[----:B------:R2:W-:Y:S04]  /*0760*/  STG.E.64 desc[UR6][R10.64], R16 ;  /* 0x000000100a007986 */ /* 0x0005e8000c101b06 */
[----:B------:R-:W3:Y:S04]  /*0770*/  LDG.E.64 R20, desc[UR6][R20.64] ;  /* 0x0000000614147981 */ /* 0x000ee8000c1e1b00 */
[----:B------:R-:W3:Y:S01]  /*0780*/  LDG.E.64 R18, desc[UR6][R6.64+0x10] ;  /* 0x0000100606127981 */ /* 0x000ee2000c1e1b00 */
[----:B------:R-:W-:-:S05]  /*0790*/  IADD3 R13, PT, PT, R22, R13, RZ ;  /* 0x0000000d160d7210 */ /* 0x000fca0007ffe0ff */
[----:B------:R-:W-:Y:S01]  /*07a0*/  IMAD.WIDE.U32 R8, R13, 0x8, R8 ;  /* 0x000000080d087825 */ /* 0x000fe200078e0008 */
[----:B---3--:R-:W-:-:S07]  /*07b0*/  DFMA R22, R18, R20, R16 ;  /* 0x000000141216722b */ /* 0x008fce0000000010 */
[----:B------:R2:W-:Y:S04]  /*07c0*/  STG.E.64 desc[UR6][R10.64], R22 ;  /* 0x000000160a007986 */ /* 0x0005e8000c101b06 */
[----:B------:R-:W3:Y:S04]  /*07d0*/  LDG.E.64 R18, desc[UR6][R6.64+0x18] ;  /* 0x0000180606127981 */ /* 0x000ee8000c1e1b00 */
[----:B------:R-:W3:Y:S01]  /*07e0*/  LDG.E.64 R8, desc[UR6][R8.64] ;  /* 0x0000000608087981 */ /* 0x000ee2000c1e1b00 */
[----:B------:R-:W-:Y:S01]  /*07f0*/  IADD3 R12, PT, PT, R12, 0x4, RZ ;  /* 0x000000040c0c7810 */ /* 0x000fe20007ffe0ff */
[----:B---3--:R-:W-:-:S07]  /*0800*/  DFMA R18, R18, R8, R22 ;  /* 0x000000081212722b */ /* 0x008fce0000000016 */
[----:B------:R2:W-:Y:S04]  /*0810*/  STG.E.64 desc[UR6][R10.64], R18 ;  /* 0x000000120a007986 */ /* 0x0005e8000c101b06 */
.L_x_21:
[----:B------:R-:W-:Y:S05]  /*0820*/  @!P0 BRA `(.L_x_20) ;  /* 0x00000000009c8947 */ /* 0x000fea0003800000 */
[----:B------:R-:W-:-:S13]  /*0830*/  ISETP.NE.AND P0, PT, R3, 0x1, PT ;  /* 0x000000010300780c */ /* 0x000fda0003f05270 */
[----:B------:R-:W-:Y:S05]  /*0840*/  @!P0 BRA `(.L_x_22) ;  /* 0x00000000005c8947 */ /* 0x000fea0003800000 */
[----:B------:R-:W1:Y:S01]  /*0850*/  LDC R13, c[0x0][0x398] ;  /* 0x0000e600ff0d7b82 */ /* 0x000e620000000800 */
[----:B--2---:R-:W-:-:S07]  /*0860*/  VIADD R23, R12, UR5 ;  /* 0x000000050c177c36 */ /* 0x004fce0008000000 */
[----:B------:R-:W2:Y:S08]  /*0870*/  LDC.64 R6, c[0x0][0x388] ;  /* 0x0000e200ff067b82 */ /* 0x000eb00000000a00 */
[----:B------:R-:W3:Y:S01]  /*0880*/  LDC.64 R8, c[0x0][0x380] ;  /* 0x0000e000ff087b82 */ /* 0x000ee20000000a00 */
[----:B-1----:R-:W-:-:S07]  /*0890*/  IMAD R20, R12, R13, R5 ;  /* 0x0000000d0c147224 */ /* 0x002fce00078e0205 */
[----:B------:R-:W1:Y:S01]  /*08a0*/  LDC.64 R16, c[0x0][0x380] ;  /* 0x0000e000ff107b82 */ /* 0x000e620000000a00 */
[----:B--2---:R-:W-:-:S06]  /*08b0*/  IMAD.WIDE.U32 R14, R20, 0x8, R6 ;  /* 0x00000008140e7825 */ /* 0x004fcc00078e0006 */
[----:B------:R-:W2:Y:S01]  /*08c0*/  LDG.E.64 R14, desc[UR6][R14.64] ;  /* 0x000000060e0e7981 */ /* 0x000ea2000c1e1b00 */
[----:B---3--:R-:W-:-:S05]  /*08d0*/  IMAD.WIDE.U32 R22, R23, 0x8, R8 ;  /* 0x0000000817167825 */ /* 0x008fca00078e0008 */
[----:B------:R-:W2:Y:S01]  /*08e0*/  LDG.E.64 R8, desc[UR6][R22.64] ;  /* 0x0000000616087981 */ /* 0x000ea2000c1e1b00 */
[----:B------:R-:W-:Y:S02]  /*08f0*/  IADD3 R21, P0, PT, R12, UR5, RZ ;  /* 0x000000050c157c10 */ /* 0x000fe4000ff1e0ff */
[----:B------:R-:W-:Y:S02]  /*0900*/  IADD3 R13, PT, PT, R20, R13, RZ ;  /* 0x0000000d140d7210 */ /* 0x000fe40007ffe0ff */
[----:B------:R-:W-:Y:S02]  /*0910*/  IADD3.X R24, PT, PT, RZ, RZ, RZ, P0, !PT ;  /* 0x000000ffff187210 */ /* 0x000fe400007fe4ff */
[----:B-1----:R-:W-:Y:S01]  /*0920*/  LEA R16, P0, R21, R16, 0x3 ;  /* 0x0000001015107211 */ /* 0x002fe200078018ff */
[----:B------:R-:W-:-:S03]  /*0930*/  IMAD.WIDE.U32 R6, R13, 0x8, R6 ;  /* 0x000000080d067825 */ /* 0x000fc600078e0006 */
[----:B------:R-:W-:Y:S01]  /*0940*/  LEA.HI.X R17, R21, R17, R24, 0x3, P0 ;  /* 0x0000001115117211 */ /* 0x000fe200000f1c18 */
[----:B--2--5:R-:W-:-:S07]  /*0950*/  DFMA R8, R8, R14, R18 ;  /* 0x0000000e0808722b */ /* 0x024fce0000000012 */
[----:B------:R3:W-:Y:S04]  /*0960*/  STG.E.64 desc[UR6][R10.64], R8 ;  /* 0x000000080a007986 */ /* 0x0007e8000c101b06 */
[----:B------:R-:W2:Y:S04]  /*0970*/  LDG.E.64 R18, desc[UR6][R6.64] ;  /* 0x0000000606127981 */ /* 0x000ea8000c1e1b00 */
[----:B------:R-:W2:Y:S01]  /*0980*/  LDG.E.64 R16, desc[UR6][R16.64+0x8] ;  /* 0x0000080610107981 */ /* 0x000ea2000c1e1b00 */
[----:B------:R-:W-:Y:S01]  /*0990*/  VIADD R12, R12, 0x2 ;  /* 0x000000020c0c7836 */ /* 0x000fe20000000000 */
[----:B--2---:R-:W-:-:S07]  /*09a0*/  DFMA R18, R16, R18, R8 ;  /* 0x000000121012722b */ /* 0x004fce0000000008 */
[----:B------:R3:W-:Y:S04]  /*09b0*/  STG.E.64 desc[UR6][R10.64], R18 ;  /* 0x000000120a007986 */ /* 0x0007e8000c101b06 */
.L_x_22:
[----:B--2---:R-:W2:Y:S02]  /*09c0*/  LDC R15, c[0x0][0x398] ;  /* 0x0000e600ff0f7b82 */ /* 0x004ea40000000800 */
[----:B--2---:R-:W-:-:S04]  /*09d0*/  LOP3.LUT R6, R15, 0x1, RZ, 0xc0, !PT ;  /* 0x000000010f067812 */ /* 0x004fc800078ec0ff */
[----:B------:R-:W-:-:S13]  /*09e0*/  ISETP.NE.U32.AND P0, PT, R6, 0x1, PT ;  /* 0x000000010600780c */ /* 0x000fda0003f05070 */
[----:B------:R-:W-:Y:S05]  /*09f0*/  @P0 BRA `(.L_x_20) ;  /* 0x0000000000280947 */ /* 0x000fea0003800000 */
[----:B------:R-:W2:Y:S01]  /*0a00*/  LDC.64 R6, c[0x0][0x380] ;  /* 0x0000e000ff067b82 */ /* 0x000ea20000000a00 */
[C---:B------:R-:W-:Y:S01]  /*0a10*/  IADD3 R13, PT, PT, R12.reuse, UR5, RZ ;  /* 0x000000050c0d7c10 */ /* 0x040fe2000fffe0ff */
[----:B------:R-:W-:-:S06]  /*0a20*/  IMAD R15, R12, R15, R5 ;  /* 0x0000000f0c0f7224 */ /* 0x000fcc00078e0205 */
[----:B---3--:R-:W3:Y:S01]  /*0a30*/  LDC.64 R8, c[0x0][0x388] ;  /* 0x0000e200ff087b82 */ /* 0x008ee20000000a00 */
[----:B--2---:R-:W-:-:S06]  /*0a40*/  IMAD.WIDE.U32 R6, R13, 0x8, R6 ;  /* 0x000000080d067825 */ /* 0x004fcc00078e0006 */
[----:B------:R-:W1:Y:S01]  /*0a50*/  LDG.E.64 R6, desc[UR6][R6.64] ;  /* 0x0000000606067981 */ /* 0x000e62000c1e1b00 */
[----:B---3--:R-:W-:-:S06]  /*0a60*/  IMAD.WIDE.U32 R8, R15, 0x8, R8 ;  /* 0x000000080f087825 */ /* 0x008fcc00078e0008 */
[----:B------:R-:W1:Y:S02]  /*0a70*/  LDG.E.64 R8, desc[UR6][R8.64] ;  /* 0x0000000608087981 */ /* 0x000e64000c1e1b00 */
[----:B-1---5:R-:W-:-:S07]  /*0a80*/  DFMA R18, R6, R8, R18 ;  /* 0x000000080612722b */ /* 0x022fce0000000012 */
[----:B------:R4:W-:Y:S04]  /*0a90*/  STG.E.64 desc[UR6][R10.64], R18 ;  /* 0x000000120a007986 */ /* 0x0009e8000c101b06 */
.L_x_20:
[----:B------:R-:W0:Y:S01]  /*0aa0*/  LDCU UR8, c[0x0][0x398] ;  /* 0x00007300ff0877ac */ /* 0x000e220008000800 */
[----:B------:R-:W-:-:S04]  /*0ab0*/  IADD3 R5, PT, PT, R5, 0x1, RZ ;  /* 0x0000000105057810 */ /* 0x000fc80007ffe0ff */
[----:B0-----:R-:W-:-:S13]  /*0ac0*/  ISETP.NE.AND P0, PT, R5, UR8, PT ;  /* 0x0000000805007c0c */ /* 0x001fda000bf05270 */
[----:B------:R-:W-:Y:S05]  /*0ad0*/  @P0 BRA `(.L_x_23) ;  /* 0xfffffff400840947 */ /* 0x000fea000383ffff */
[----:B------:R-:W-:Y:S05]  /*0ae0*/  BRA.U UP0, `(.L_x_24) ;  /* 0xfffffff5006c7547 */ /* 0x000fea000b83ffff */
[----:B------:R-:W-:Y:S05]  /*0af0*/  EXIT ;  /* 0x000000000000794d */ /* 0x000fea0003800000 */
.L_x_25:
        /* <DEDUP_REMOVED lines=16> */
.L_x_29:


//--------------------- .nv.shared.reserved.0     --------------------------
	.section	.nv.shared.reserved.0,"aw",@nobits
	.weak		__nv_reservedSMEM_offset_0_alias
	.size		__nv_reservedSMEM_offset_0_alias, 0, 64
	.other		__nv_reservedSMEM_offset_0_alias,@"STO_CUDA_RESERVED_SHARED STV_DEFAULT"
__nv_reservedSMEM_offset_0_alias:
	.zero		0
	.zero		64


//--------------------- .nv.constant0._Z13sgemm_cuda_01PfS_S_i --------------------------
	.section	.nv.constant0._Z13sgemm_cuda_01PfS_S_i,"a",@progbits
	.sectionflags	@""
	.align	4
.nv.constant0._Z13sgemm_cuda_01PfS_S_i:
	.zero		924


//--------------------- .nv.constant0._Z13dgemm_cuda_03PdS_S_i --------------------------
	.section	.nv.constant0._Z13dgemm_cuda_03PdS_S_i,"a",@progbits
	.sectionflags	@""
	.align	4
.nv.constant0._Z13dgemm_cuda_03PdS_S_i:
	.zero		924


//--------------------- .nv.constant0._Z13dgemm_cuda_02PdS_S_i --------------------------
	.section	.nv.constant0._Z13dgemm_cuda_02PdS_S_i,"a",@progbits
	.sectionflags	@""
	.align	4
.nv.constant0._Z13dgemm_cuda_02PdS_S_i:
	.zero		924


//--------------------- .nv.constant0._Z13dgemm_cuda_01PdS_S_i --------------------------
	.section	.nv.constant0._Z13dgemm_cuda_01PdS_S_i,"a",@progbits
	.sectionflags	@""
	.align	4
.nv.constant0._Z13dgemm_cuda_01PdS_S_i:
	.zero		924


//--------------------- SYMBOLS --------------------------

	.type		.nv.reservedSmem.offset0,@object
	.size		.nv.reservedSmem.offset0,0x4
